def matmul_kernel(
    a_ptr,
    b_ptr,
    c_ptr,
    M,
    N,
    K,
    stride_am,
    stride_ak,
    stride_bk,
    stride_bn,
    stride_cm,
    stride_cn,
    BLOCK_M: tl.constexpr,
    BLOCK_N: tl.constexpr,
    BLOCK_K: tl.constexpr,
    GROUP_M: tl.constexpr,
):
    pid = tl.program_id(axis=0)
    num_pid_m = tl.cdiv(M, BLOCK_M)
    num_pid_n = tl.cdiv(N, BLOCK_N)
    num_pid_in_group = GROUP_M * num_pid_n
    group_id = pid // num_pid_in_group
    first_pid_m = group_id * GROUP_M
    group_size_m = min(num_pid_m - first_pid_m, GROUP_M)
    pid_m = first_pid_m + ((pid % num_pid_in_group) % group_size_m)
    pid_n = (pid % num_pid_in_group) // group_size_m

    offs_am = (pid_m * BLOCK_M + tl.arange(0, BLOCK_M)) % M
    offs_bn = (pid_n * BLOCK_N + tl.arange(0, BLOCK_N)) % N
    offs_k = tl.arange(0, BLOCK_K)
    a_ptrs = a_ptr + offs_am[:, None] * stride_am + offs_k[None, :] * stride_ak
    b_ptrs = b_ptr + offs_k[:, None] * stride_bk + offs_bn[None, :] * stride_bn

    acc = tl.zeros((BLOCK_M, BLOCK_N), dtype=tl.float32)
    for kk in range(0, tl.cdiv(K, BLOCK_K)):
        a = tl.load(a_ptrs, mask=offs_k[None, :] < K - kk * BLOCK_K, other=0.0)
        b = tl.load(b_ptrs, mask=offs_k[:, None] < K - kk * BLOCK_K, other=0.0)
        acc = tl.dot(a, b, acc)
        a_ptrs += BLOCK_K * stride_ak
        b_ptrs += BLOCK_K * stride_bk

    c = acc.to(c_ptr.dtype.element_ty)
    offs_cm = pid_m * BLOCK_M + tl.arange(0, BLOCK_M)
    offs_cn = pid_n * BLOCK_N + tl.arange(0, BLOCK_N)
    c_ptrs = c_ptr + offs_cm[:, None] * stride_cm + offs_cn[None, :] * stride_cn
    mask = (offs_cm[:, None] < M) & (offs_cn[None, :] < N)
    tl.store(c_ptrs, c, mask=mask)

# config = {"BLOCK_K": 128, "BLOCK_M": 128, "BLOCK_N": 16, "GROUP_M": 8, "arch": "sm_80", "dtype": "fp16", "num_ctas": 1, "num_stages": 2, "num_warps": 4}
# arch = sm_80


// ===== COMPILED SASS (sm_80) =====

	.target	sm_80

	.elftype	@"ET_EXEC"


//--------------------- .note.nv.tkinfo           --------------------------
	.section	.note.nv.tkinfo,"",@"SHT_NOTE"
	.sectionflags	@"SHF_NOTE_NV_TKINFO"
	.tkinfo
        /*0018*/ 	.word	0x00000002
        /*0030*/ 	.string	""
        /*0030*/ 	.string	"ptxas"
        /*0030*/ 	.string	"Cuda compilation tools, release 13.0, V13.0.88"
        /*0030*/ 	.string	"Build cuda_13.0.r13.0/compiler.36424714_0"
        /*0030*/ 	.string	"-v  -suppress-debug-info  -lineinfo  -arch sm_80 "



//--------------------- .note.nv.cuinfo           --------------------------
	.section	.note.nv.cuinfo,"",@"SHT_NOTE"
	.sectionflags	@"SHF_NOTE_NV_CUINFO"
        /*0018*/ 	.short	0x0002
        /*001a*/ 	.short	0x0050
        /*001c*/ 	.short	0x0082
	.zero		2


//--------------------- .nv.info                  --------------------------
	.section	.nv.info,"",@"SHT_CUDA_INFO"
	.align	4


	//----- nvinfo : EIATTR_REGCOUNT
	.align		4
        /*0000*/ 	.byte	0x04, 0x2f
        /*0002*/ 	.short	(.L_1 - .L_0)
	.align		4
.L_0:
        /*0004*/ 	.word	index@(matmul_kernel)
        /*0008*/ 	.word	0x00000020


	//----- nvinfo : EIATTR_FRAME_SIZE
	.align		4
.L_1:
        /*000c*/ 	.byte	0x04, 0x11
        /*000e*/ 	.short	(.L_3 - .L_2)
	.align		4
.L_2:
        /*0010*/ 	.word	index@(matmul_kernel)
        /*0014*/ 	.word	0x00000b50


	//----- nvinfo : EIATTR_MIN_STACK_SIZE
	.align		4
.L_3:
        /*0018*/ 	.byte	0x04, 0x12
        /*001a*/ 	.short	(.L_5 - .L_4)
	.align		4
.L_4:
        /*001c*/ 	.word	index@(matmul_kernel)
        /*0020*/ 	.word	0x00000b50
.L_5:


//--------------------- .nv.info.matmul_kernel    --------------------------
	.section	.nv.info.matmul_kernel,"",@"SHT_CUDA_INFO"
	.sectionflags	@""
	.align	4


	//----- nvinfo : EIATTR_CUDA_API_VERSION
	.align		4
        /*0000*/ 	.byte	0x04, 0x37
        /*0002*/ 	.short	(.L_7 - .L_6)
.L_6:
        /*0004*/ 	.word	0x00000082


	//----- nvinfo : EIATTR_SW2861232_WAR
	.align		4
.L_7:
        /*0008*/ 	.byte	0x01, 0x35
	.zero		2


	//----- nvinfo : EIATTR_PARAM_CBANK
	.align		4
        /*000c*/ 	.byte	0x04, 0x0a
        /*000e*/ 	.short	(.L_9 - .L_8)
	.align		4
.L_8:
        /*0010*/ 	.word	index@(.nv.constant0.matmul_kernel)
        /*0014*/ 	.short	0x0160
        /*0016*/ 	.short	0x0050


	//----- nvinfo : EIATTR_CBANK_PARAM_SIZE
	.align		4
.L_9:
        /*0018*/ 	.byte	0x03, 0x19
        /*001a*/ 	.short	0x0050


	//----- nvinfo : EIATTR_KPARAM_INFO
	.align		4
        /*001c*/ 	.byte	0x04, 0x17
        /*001e*/ 	.short	(.L_11 - .L_10)
.L_10:
        /*0020*/ 	.word	0x00000000
        /*0024*/ 	.short	0x000d
        /*0026*/ 	.short	0x0048
        /*0028*/ 	.byte	0x00, 0xf4, 0x21, 0x00


	//----- nvinfo : EIATTR_KPARAM_INFO
	.align		4
.L_11:
        /*002c*/ 	.byte	0x04, 0x17
        /*002e*/ 	.short	(.L_13 - .L_12)
.L_12:
        /*0030*/ 	.word	0x00000000
        /*0034*/ 	.short	0x000c
        /*0036*/ 	.short	0x0040
        /*0038*/ 	.byte	0x00, 0xf4, 0x21, 0x00


	//----- nvinfo : EIATTR_KPARAM_INFO
	.align		4
.L_13:
        /*003c*/ 	.byte	0x04, 0x17
        /*003e*/ 	.short	(.L_15 - .L_14)
.L_14:
        /*0040*/ 	.word	0x00000000
        /*0044*/ 	.short	0x000b
        /*0046*/ 	.short	0x0038
        /*0048*/ 	.byte	0x00, 0xf0, 0x11, 0x00


	//----- nvinfo : EIATTR_KPARAM_INFO
	.align		4
.L_15:
        /*004c*/ 	.byte	0x04, 0x17
        /*004e*/ 	.short	(.L_17 - .L_16)
.L_16:
        /*0050*/ 	.word	0x00000000
        /*0054*/ 	.short	0x000a
        /*0056*/ 	.short	0x0034
        /*0058*/ 	.byte	0x00, 0xf0, 0x11, 0x00


	//----- nvinfo : EIATTR_KPARAM_INFO
	.align		4
.L_17:
        /*005c*/ 	.byte	0x04, 0x17
        /*005e*/ 	.short	(.L_19 - .L_18)
.L_18:
        /*0060*/ 	.word	0x00000000
        /*0064*/ 	.short	0x0009
        /*0066*/ 	.short	0x0030
        /*0068*/ 	.byte	0x00, 0xf0, 0x11, 0x00


	//----- nvinfo : EIATTR_KPARAM_INFO
	.align		4
.L_19:
        /*006c*/ 	.byte	0x04, 0x17
        /*006e*/ 	.short	(.L_21 - .L_20)
.L_20:
        /*0070*/ 	.word	0x00000000
        /*0074*/ 	.short	0x0008
        /*0076*/ 	.short	0x002c
        /*0078*/ 	.byte	0x00, 0xf0, 0x11, 0x00


	//----- nvinfo : EIATTR_KPARAM_INFO
	.align		4
.L_21:
        /*007c*/ 	.byte	0x04, 0x17
        /*007e*/ 	.short	(.L_23 - .L_22)
.L_22:
        /*0080*/ 	.word	0x00000000
        /*0084*/ 	.short	0x0007
        /*0086*/ 	.short	0x0028
        /*0088*/ 	.byte	0x00, 0xf0, 0x11, 0x00


	//----- nvinfo : EIATTR_KPARAM_INFO
	.align		4
.L_23:
        /*008c*/ 	.byte	0x04, 0x17
        /*008e*/ 	.short	(.L_25 - .L_24)
.L_24:
        /*0090*/ 	.word	0x00000000
        /*0094*/ 	.short	0x0006
        /*0096*/ 	.short	0x0024
        /*0098*/ 	.byte	0x00, 0xf0, 0x11, 0x00


	//----- nvinfo : EIATTR_KPARAM_INFO
	.align		4
.L_25:
        /*009c*/ 	.byte	0x04, 0x17
        /*009e*/ 	.short	(.L_27 - .L_26)
.L_26:
        /*00a0*/ 	.word	0x00000000
        /*00a4*/ 	.short	0x0005
        /*00a6*/ 	.short	0x0020
        /*00a8*/ 	.byte	0x00, 0xf0, 0x11, 0x00


	//----- nvinfo : EIATTR_KPARAM_INFO
	.align		4
.L_27:
        /*00ac*/ 	.byte	0x04, 0x17
        /*00ae*/ 	.short	(.L_29 - .L_28)
.L_28:
        /*00b0*/ 	.word	0x00000000
        /*00b4*/ 	.short	0x0004
        /*00b6*/ 	.short	0x001c
        /*00b8*/ 	.byte	0x00, 0xf0, 0x11, 0x00


	//----- nvinfo : EIATTR_KPARAM_INFO
	.align		4
.L_29:
        /*00bc*/ 	.byte	0x04, 0x17
        /*00be*/ 	.short	(.L_31 - .L_30)
.L_30:
        /*00c0*/ 	.word	0x00000000
        /*00c4*/ 	.short	0x0003
        /*00c6*/ 	.short	0x0018
        /*00c8*/ 	.byte	0x00, 0xf0, 0x11, 0x00


	//----- nvinfo : EIATTR_KPARAM_INFO
	.align		4
.L_31:
        /*00cc*/ 	.byte	0x04, 0x17
        /*00ce*/ 	.short	(.L_33 - .L_32)
.L_32:
        /*00d0*/ 	.word	0x00000000
        /*00d4*/ 	.short	0x0002
        /*00d6*/ 	.short	0x0010
        /*00d8*/ 	.byte	0x00, 0xf4, 0x21, 0x00


	//----- nvinfo : EIATTR_KPARAM_INFO
	.align		4
.L_33:
        /*00dc*/ 	.byte	0x04, 0x17
        /*00de*/ 	.short	(.L_35 - .L_34)
.L_34:
        /*00e0*/ 	.word	0x00000000
        /*00e4*/ 	.short	0x0001
        /*00e6*/ 	.short	0x0008
        /*00e8*/ 	.byte	0x00, 0xf4, 0x21, 0x00


	//----- nvinfo : EIATTR_KPARAM_INFO
	.align		4
.L_35:
        /*00ec*/ 	.byte	0x04, 0x17
        /*00ee*/ 	.short	(.L_37 - .L_36)
.L_36:
        /*00f0*/ 	.word	0x00000000
        /*00f4*/ 	.short	0x0000
        /*00f6*/ 	.short	0x0000
        /*00f8*/ 	.byte	0x00, 0xf4, 0x21, 0x00


	//----- nvinfo : EIATTR_MAXREG_COUNT
	.align		4
.L_37:
        /*00fc*/ 	.byte	0x03, 0x1b
        /*00fe*/ 	.short	0x00ff


	//----- nvinfo : EIATTR_NUM_BARRIERS
	.align		4
        /*0100*/ 	.byte	0x02, 0x4c
        /*0102*/ 	.byte	0x01
	.zero		1


	//----- nvinfo : EIATTR_ANNOTATIONS
	.align		4
        /*0104*/ 	.byte	0x04, 0x55
        /*0106*/ 	.short	(.L_39 - .L_38)


	//   ....[0]....
.L_38:
        /*0108*/ 	.word	0x00000001
        /*010c*/ 	.byte	0x80, 0x06, 0x00, 0x00, 0x01, 0x00, 0x00, 0x00, 0xb0, 0x13, 0x00, 0x00, 0x01, 0x00, 0x00, 0x00
        /* <DEDUP_REMOVED lines=962> */
        /*3d3c*/ 	.byte	0xa0, 0x0d, 0x01, 0x00, 0x01, 0x00, 0x00, 0x00, 0x30, 0x0e, 0x01, 0x00


	//----- nvinfo : EIATTR_MERCURY_ISA_VERSION
	.align		4
.L_39:
        /*3d48*/ 	.byte	0x03, 0x5f
        /*3d4a*/ 	.short	0x0000


	//----- nvinfo : EIATTR_EXIT_INSTR_OFFSETS
	.align		4
        /*3d4c*/ 	.byte	0x04, 0x1c
        /*3d4e*/ 	.short	(.L_41 - .L_40)


	//   ....[0]....
.L_40:
        /*3d50*/ 	.word	0x000117c0


	//   ....[1]....
        /*3d54*/ 	.word	0x000117f0


	//----- nvinfo : EIATTR_REQNTID
	.align		4
.L_41:
        /*3d58*/ 	.byte	0x04, 0x10
        /*3d5a*/ 	.short	(.L_43 - .L_42)
.L_42:
        /*3d5c*/ 	.word	0x00000080
        /*3d60*/ 	.word	0x00000001
        /*3d64*/ 	.word	0x00000001
.L_43:


//--------------------- .nv.callgraph             --------------------------
	.section	.nv.callgraph,"",@"SHT_CUDA_CALLGRAPH"
	.align	4
	.sectionentsize	8
	.align		4
        /*0000*/ 	.word	0x00000000
	.align		4
        /*0004*/ 	.word	0xffffffff
	.align		4
        /*0008*/ 	.word	0x00000000
	.align		4
        /*000c*/ 	.word	0xfffffffe
	.align		4
        /*0010*/ 	.word	0x00000000
	.align		4
        /*0014*/ 	.word	0xfffffffd
	.align		4
        /*0018*/ 	.word	0x00000000
	.align		4
        /*001c*/ 	.word	0xfffffffc


//--------------------- .nv.rel.action            --------------------------
	.section	.nv.rel.action,"",@"SHT_CUDA_RELOCINFO"
	.align	8
	.sectionentsize	8
        /*0000*/ 	.byte	0x73, 0x00, 0x00, 0x00, 0x00, 0x00, 0x00, 0x00, 0x00, 0x00, 0x00, 0x11, 0x25, 0x00, 0x05, 0x36


//--------------------- .nv.constant0.matmul_kernel --------------------------
	.section	.nv.constant0.matmul_kernel,"a",@progbits
	.sectionflags	@""
	.align	4
.nv.constant0.matmul_kernel:
	.zero		432


//--------------------- .text.matmul_kernel       --------------------------
	.section	.text.matmul_kernel,"ax",@progbits
	.sectioninfo	@"SHI_REGISTERS=32"
	.align	128
        .global         matmul_kernel
        .type           matmul_kernel,@function
        .size           matmul_kernel,(.L_x_4 - matmul_kernel)
        .other          matmul_kernel,@"STO_CUDA_ENTRY STV_DEFAULT"
matmul_kernel:
.text.matmul_kernel:
[----:B------:R-:W-:Y:S02]  /*0000*/  IMAD.MOV.U32 R1, RZ, RZ, c[0x0][0x28] ;  /* 0x00000a00ff017624 */ /* 0x000fe400078e00ff */
[----:B------:R-:W-:Y:S01]  /*0010*/  ULDC.64 UR10, c[0x0][0x178] ;  /* 0x00005e00000a7ab9 */ /* 0x000fe20000000a00 */
[----:B------:R-:W0:Y:S01]  /*0020*/  S2R R4, SR_CTAID.X ;  /* 0x0000000000047919 */ /* 0x000e220000002500 */
[----:B------:R-:W-:Y:S01]  /*0030*/  UIADD3 UR4, UR11, 0xf, URZ ;  /* 0x0000000f0b047890 */ /* 0x000fe2000fffe03f */
[----:B------:R-:W1:Y:S01]  /*0040*/  S2UR UR8, SR_CTAID.X ;  /* 0x00000000000879c3 */ /* 0x000e620000002500 */
[----:B------:R-:W-:Y:S01]  /*0050*/  IADD3 R1, R1, -0xb50, RZ ;  /* 0xfffff4b001017810 */ /* 0x000fe20007ffe0ff */
[----:B------:R-:W2:Y:S01]  /*0060*/  S2R R27, SR_TID.X ;  /* 0x00000000001b7919 */ /* 0x000ea20000002100 */
[----:B------:R-:W-:Y:S01]  /*0070*/  USHF.R.S32.HI UR5, URZ, 0x1f, UR4 ;  /* 0x0000001f3f057899 */ /* 0x000fe20008011404 */
[----:B------:R-:W-:-:S03]  /*0080*/  CS2R R8, SRZ ;  /* 0x0000000000087805 */ /* 0x000fc6000001ff00 */
[----:B------:R-:W-:-:S03]  /*0090*/  ULEA.HI UR5, UR5, UR4, URZ, 0x4 ;  /* 0x0000000405057291 */ /* 0x000fc6000f8f203f */
[----:B------:R-:W-:Y:S02]  /*00a0*/  UMOV UR4, URZ ;  /* 0x0000003f00047c82 */ /* 0x000fe40008000000 */
[----:B------:R-:W-:-:S04]  /*00b0*/  USHF.R.S32.HI UR5, URZ, 0x4, UR5 ;  /* 0x000000043f057899 */ /* 0x000fc80008011405 */
[----:B------:R-:W-:-:S06]  /*00c0*/  USHF.L.U32 UR6, UR5, 0x3, URZ ;  /* 0x0000000305067899 */ /* 0x000fcc000800063f */
[----:B------:R-:W-:Y:S01]  /*00d0*/  IMAD.U32 R3, RZ, RZ, UR6 ;  /* 0x00000006ff037e24 */ /* 0x000fe2000f8e00ff */
[----:B0-----:R-:W-:Y:S02]  /*00e0*/  IABS R4, R4 ;  /* 0x0000000400047213 */ /* 0x001fe40000000000 */
[----:B--2---:R-:W-:Y:S02]  /*00f0*/  LOP3.LUT R25, R27, 0x7f, RZ, 0xc0, !PT ;  /* 0x0000007f1b197812 */ /* 0x004fe400078ec0ff */
[-C--:B------:R-:W-:Y:S02]  /*0100*/  IABS R5, R3.reuse ;  /* 0x0000000300057213 */ /* 0x080fe40000000000 */
[----:B------:R-:W-:Y:S01]  /*0110*/  IABS R6, R3 ;  /* 0x0000000300067213 */ /* 0x000fe20000000000 */
[----:B------:R-:W-:Y:S01]  /*0120*/  IMAD.MOV.U32 R3, RZ, RZ, R4 ;  /* 0x000000ffff037224 */ /* 0x000fe200078e0004 */
[----:B------:R-:W0:Y:S03]  /*0130*/  R2UR UR12, R5 ;  /* 0x00000000050c73c2 */ /* 0x000e2600000e0000 */
[----:B------:R-:W-:-:S05]  /*0140*/  IMAD.MOV R4, RZ, RZ, -R6 ;  /* 0x000000ffff047224 */ /* 0x000fca00078e0a06 */
[----:B------:R-:W2:Y:S08]  /*0150*/  R2UR UR9, R3 ;  /* 0x00000000030973c2 */ /* 0x000eb000000e0000 */
[----:B------:R-:W3:Y:S01]  /*0160*/  R2UR UR11, R4 ;  /* 0x00000000040b73c2 */ /* 0x000ee200000e0000 */
[----:B0-----:R-:W0:Y:S08]  /*0170*/  I2F.RP R0, UR12 ;  /* 0x0000000c00007d06 */ /* 0x001e300008209400 */
[----:B0-----:R-:W0:Y:S02]  /*0180*/  MUFU.RCP R0, R0 ;  /* 0x0000000000007308 */ /* 0x001e240000001000 */
[----:B0-----:R-:W-:-:S06]  /*0190*/  IADD3 R2, R0, 0xffffffe, RZ ;  /* 0x0ffffffe00027810 */ /* 0x001fcc0007ffe0ff */
[----:B------:R-:W0:Y:S02]  /*01a0*/  F2I.FTZ.U32.TRUNC.NTZ R2, R2 ;  /* 0x0000000200027305 */ /* 0x000e24000021f000 */
[----:B0-----:R-:W0:Y:S02]  /*01b0*/  R2UR UR5, R2 ;  /* 0x00000000020573c2 */ /* 0x001e2400000e0000 */
[----:B0-----:R-:W-:-:S04]  /*01c0*/  UIADD3 UR7, URZ, -UR5, URZ ;  /* 0x800000053f077290 */ /* 0x001fc8000fffe03f */
[----:B------:R-:W-:-:S04]  /*01d0*/  UIMAD UR7, UR7, UR12, URZ ;  /* 0x0000000c070772a4 */ /* 0x000fc8000f8e023f */
[----:B------:R-:W-:-:S04]  /*01e0*/  UIMAD.WIDE.U32 UR4, UR5, UR7, UR4 ;  /* 0x00000007050472a5 */ /* 0x000fc8000f8e0004 */
[----:B--2---:R-:W-:-:S04]  /*01f0*/  UIMAD.WIDE.U32 UR4, UR5, UR9, URZ ;  /* 0x00000009050472a5 */ /* 0x004fc8000f8e003f */
[----:B---3--:R-:W-:-:S04]  /*0200*/  UIMAD UR4, UR5, UR11, UR9 ;  /* 0x0000000b050472a4 */ /* 0x008fc8000f8e0209 */
[----:B------:R-:W-:-:S11]  /*0210*/  UISETP.GT.U32.AND UP0, UPT, UR12, UR4, UPT ;  /* 0x000000040c00728c */ /* 0x000fd6000bf04070 */
[----:B------:R-:W-:Y:S02]  /*0220*/  @!UP0 UIADD3 UR4, UR4, -UR12, URZ ;  /* 0x8000000c04048290 */ /* 0x000fe4000fffe03f */
[----:B------:R-:W-:Y:S02]  /*0230*/  @!UP0 UIADD3 UR5, UR5, 0x1, URZ ;  /* 0x0000000105058890 */ /* 0x000fe4000fffe03f */
[----:B------:R-:W-:Y:S02]  /*0240*/  UISETP.GE.U32.AND UP1, UPT, UR4, UR12, UPT ;  /* 0x0000000c0400728c */ /* 0x000fe4000bf26070 */
[----:B-1----:R-:W-:-:S04]  /*0250*/  ULOP3.LUT UR4, UR8, UR6, URZ, 0x3c, !UPT ;  /* 0x0000000608047292 */ /* 0x002fc8000f8e3c3f */
[----:B------:R-:W-:Y:S02]  /*0260*/  UISETP.GE.AND UP0, UPT, UR4, URZ, UPT ;  /* 0x0000003f0400728c */ /* 0x000fe4000bf06270 */
[----:B------:R-:W-:-:S03]  /*0270*/  UIADD3 UR4, UR10, 0x7f, URZ ;  /* 0x0000007f0a047890 */ /* 0x000fc6000fffe03f */
[----:B------:R-:W-:Y:S02]  /*0280*/  @UP1 UIADD3 UR5, UR5, 0x1, URZ ;  /* 0x0000000105051890 */ /* 0x000fe4000fffe03f */
[----:B------:R-:W-:-:S05]  /*0290*/  UISETP.NE.AND UP1, UPT, UR6, URZ, UPT ;  /* 0x0000003f0600728c */ /* 0x000fca000bf25270 */
[----:B------:R-:W-:Y:S02]  /*02a0*/  UMOV UR7, UR5 ;  /* 0x0000000500077c82 */ /* 0x000fe40008000000 */
[----:B------:R-:W-:Y:S02]  /*02b0*/  @!UP0 UIADD3 UR7, -UR7, URZ, URZ ;  /* 0x0000003f07078290 */ /* 0x000fe4000fffe13f */
[----:B------:R-:W-:Y:S02]  /*02c0*/  USHF.R.S32.HI UR5, URZ, 0x1f, UR4 ;  /* 0x0000001f3f057899 */ /* 0x000fe40008011404 */
[----:B------:R-:W-:Y:S02]  /*02d0*/  @!UP1 ULOP3.LUT UR7, URZ, UR6, URZ, 0x33, !UPT ;  /* 0x000000063f079292 */ /* 0x000fe4000f8e333f */
[----:B------:R-:W-:Y:S02]  /*02e0*/  ULEA.HI UR5, UR5, UR4, URZ, 0x7 ;  /* 0x0000000405057291 */ /* 0x000fe4000f8f383f */
[----:B------:R-:W-:-:S02]  /*02f0*/  USHF.L.U32 UR9, UR7, 0x3, URZ ;  /* 0x0000000307097899 */ /* 0x000fc4000800063f */
[----:B------:R-:W-:Y:S02]  /*0300*/  UIADD3 UR7, -UR7, URZ, URZ ;  /* 0x0000003f07077290 */ /* 0x000fe4000fffe13f */
[----:B------:R-:W-:Y:S02]  /*0310*/  ULEA.HI.SX32 UR5, UR5, -UR9, 0x19 ;  /* 0x8000000905057291 */ /* 0x000fe4000f8fca3f */
[----:B------:R-:W-:Y:S02]  /*0320*/  UIMAD UR11, UR6, UR7, UR8 ;  /* 0x00000007060b72a4 */ /* 0x000fe4000f8e0208 */
[----:B------:R-:W-:Y:S02]  /*0330*/  UISETP.LT.AND UP0, UPT, UR5, 0x8, UPT ;  /* 0x000000080500788c */ /* 0x000fe4000bf01270 */
[----:B------:R-:W-:Y:S02]  /*0340*/  UMOV UR4, URZ ;  /* 0x0000003f00047c82 */ /* 0x000fe40008000000 */
[----:B------:R-:W-:Y:S01]  /*0350*/  USEL UR10, UR5, 0x8, UP0 ;  /* 0x00000008050a7887 */ /* 0x000fe20008000000 */
[----:B------:R-:W-:-:S05]  /*0360*/  IMAD.U32 R4, RZ, RZ, UR11 ;  /* 0x0000000bff047e24 */ /* 0x000fca000f8e00ff */
[----:B------:R-:W-:Y:S01]  /*0370*/  IMAD.U32 R3, RZ, RZ, UR10 ;  /* 0x0000000aff037e24 */ /* 0x000fe2000f8e00ff */
[----:B------:R-:W-:-:S04]  /*0380*/  IABS R4, R4 ;  /* 0x0000000400047213 */ /* 0x000fc80000000000 */
[-C--:B------:R-:W-:Y:S02]  /*0390*/  IABS R5, R3.reuse ;  /* 0x0000000300057213 */ /* 0x080fe40000000000 */
[----:B------:R-:W-:Y:S01]  /*03a0*/  IABS R6, R3 ;  /* 0x0000000300067213 */ /* 0x000fe20000000000 */
[----:B------:R-:W-:Y:S01]  /*03b0*/  IMAD.MOV.U32 R3, RZ, RZ, R4 ;  /* 0x000000ffff037224 */ /* 0x000fe200078e0004 */
[----:B------:R0:W1:Y:S08]  /*03c0*/  R2UR UR12, R5 ;  /* 0x00000000050c73c2 */ /* 0x00007000000e0000 */
[----:B------:R2:W3:Y:S01]  /*03d0*/  R2UR UR7, R3 ;  /* 0x00000000030773c2 */ /* 0x0004e200000e0000 */
[----:B0-----:R-:W-:Y:S01]  /*03e0*/  CS2R R4, SRZ ;  /* 0x0000000000047805 */ /* 0x001fe2000001ff00 */
[----:B-1----:R-:W0:Y:S08]  /*03f0*/  I2F.RP R0, UR12 ;  /* 0x0000000c00007d06 */ /* 0x002e300008209400 */
[----:B0-----:R-:W0:Y:S02]  /*0400*/  MUFU.RCP R0, R0 ;  /* 0x0000000000007308 */ /* 0x001e240000001000 */
[----:B0-----:R-:W-:Y:S01]  /*0410*/  IADD3 R2, R0, 0xffffffe, RZ ;  /* 0x0ffffffe00027810 */ /* 0x001fe20007ffe0ff */
[----:B------:R-:W-:-:S02]  /*0420*/  IMAD.MOV R0, RZ, RZ, -R6 ;  /* 0x000000ffff007224 */ /* 0x000fc400078e0a06 */
[----:B------:R-:W-:Y:S02]  /*0430*/  CS2R R6, SRZ ;  /* 0x0000000000067805 */ /* 0x000fe4000001ff00 */
[----:B------:R-:W0:Y:S01]  /*0440*/  R2UR UR8, R0 ;  /* 0x00000000000873c2 */ /* 0x000e2200000e0000 */
[----:B------:R-:W1:Y:S07]  /*0450*/  F2I.FTZ.U32.TRUNC.NTZ R2, R2 ;  /* 0x0000000200027305 */ /* 0x000e6e000021f000 */
[----:B-1----:R2:W1:Y:S02]  /*0460*/  R2UR UR5, R2 ;  /* 0x00000000020573c2 */ /* 0x00246400000e0000 */
[----:B--2---:R-:W-:Y:S01]  /*0470*/  CS2R R2, SRZ ;  /* 0x0000000000027805 */ /* 0x004fe2000001ff00 */
[----:B-1----:R-:W-:-:S04]  /*0480*/  UIADD3 UR6, URZ, -UR5, URZ ;  /* 0x800000053f067290 */ /* 0x002fc8000fffe03f */
[----:B------:R-:W-:-:S04]  /*0490*/  UIMAD UR6, UR6, UR12, URZ ;  /* 0x0000000c060672a4 */ /* 0x000fc8000f8e023f */
[----:B------:R-:W-:-:S03]  /*04a0*/  UIMAD.WIDE.U32 UR4, UR5, UR6, UR4 ;  /* 0x00000006050472a5 */ /* 0x000fc6000f8e0004 */
[----:B------:R-:W-:Y:S02]  /*04b0*/  ULDC UR6, c[0x0][0x180] ;  /* 0x0000600000067ab9 */ /* 0x000fe40000000800 */
[----:B---3--:R-:W-:Y:S02]  /*04c0*/  UIMAD.WIDE.U32 UR4, UR5, UR7, URZ ;  /* 0x00000007050472a5 */ /* 0x008fe4000f8e003f */
[----:B------:R-:W-:Y:S02]  /*04d0*/  UIADD3 UR6, UR6, 0x7f, URZ ;  /* 0x0000007f06067890 */ /* 0x000fe4000fffe03f */
[----:B0-----:R-:W-:-:S04]  /*04e0*/  UIMAD UR4, UR5, UR8, UR7 ;  /* 0x00000008050472a4 */ /* 0x001fc8000f8e0207 */
[----:B------:R-:W-:-:S11]  /*04f0*/  UISETP.GT.U32.AND UP0, UPT, UR12, UR4, UPT ;  /* 0x000000040c00728c */ /* 0x000fd6000bf04070 */
[----:B------:R-:W-:Y:S02]  /*0500*/  @!UP0 UIADD3 UR4, UR4, -UR12, URZ ;  /* 0x8000000c04048290 */ /* 0x000fe4000fffe03f */
[----:B------:R-:W-:Y:S02]  /*0510*/  @!UP0 UIADD3 UR5, UR5, 0x1, URZ ;  /* 0x0000000105058890 */ /* 0x000fe4000fffe03f */
[----:B------:R-:W-:Y:S02]  /*0520*/  UISETP.GE.U32.AND UP1, UPT, UR4, UR12, UPT ;  /* 0x0000000c0400728c */ /* 0x000fe4000bf26070 */
[----:B------:R-:W-:-:S04]  /*0530*/  ULOP3.LUT UR4, UR11, UR10, URZ, 0x3c, !UPT ;  /* 0x0000000a0b047292 */ /* 0x000fc8000f8e3c3f */
[----:B------:R-:W-:-:S05]  /*0540*/  UISETP.GE.AND UP0, UPT, UR4, URZ, UPT ;  /* 0x0000003f0400728c */ /* 0x000fca000bf06270 */
[----:B------:R-:W-:Y:S02]  /*0550*/  @UP1 UIADD3 UR5, UR5, 0x1, URZ ;  /* 0x0000000105051890 */ /* 0x000fe4000fffe03f */
[----:B------:R-:W-:-:S04]  /*0560*/  UISETP.NE.AND UP1, UPT, UR10, URZ, UPT ;  /* 0x0000003f0a00728c */ /* 0x000fc8000bf25270 */
[----:B------:R-:W-:Y:S02]  /*0570*/  @!UP0 UIADD3 UR5, -UR5, URZ, URZ ;  /* 0x0000003f05058290 */ /* 0x000fe4000fffe13f */
[----:B------:R-:W-:-:S05]  /*0580*/  UISETP.GE.AND UP0, UPT, UR6, 0x80, UPT ;  /* 0x000000800600788c */ /* 0x000fca000bf06270 */
[----:B------:R-:W-:Y:S01]  /*0590*/  @!UP1 ULOP3.LUT UR5, URZ, UR10, URZ, 0x33, !UPT ;  /* 0x0000000a3f059292 */ /* 0x000fe2000f8e333f */
[----:B------:R-:W-:-:S03]  /*05a0*/  PLOP3.LUT P0, PT, PT, PT, UP0, 0x80, 0x0 ;  /* 0x000000000000781c */ /* 0x000fc60003f0f008 */
[----:B------:R-:W-:Y:S02]  /*05b0*/  UIADD3 UR4, -UR5, URZ, URZ ;  /* 0x0000003f05047290 */ /* 0x000fe4000fffe13f */
[----:B------:R-:W-:Y:S02]  /*05c0*/  USHF.L.U32 UR7, UR5, 0x4, URZ ;  /* 0x0000000405077899 */ /* 0x000fe4000800063f */
[----:B------:R-:W-:Y:S02]  /*05d0*/  UIMAD UR4, UR10, UR4, UR11 ;  /* 0x000000040a0472a4 */ /* 0x000fe4000f8e020b */
[----:B------:R-:W-:Y:S02]  /*05e0*/  UIADD3 UR11, UR7, 0x1, URZ ;  /* 0x00000001070b7890 */ /* 0x000fe4000fffe03f */
[----:B------:R-:W-:Y:S02]  /*05f0*/  UIADD3 UR4, UR9, UR4, URZ ;  /* 0x0000000409047290 */ /* 0x000fe4000fffe03f */
[----:B------:R-:W-:-:S02]  /*0600*/  UIADD3 UR12, UR7, 0x2, URZ ;  /* 0x00000002070c7890 */ /* 0x000fc4000fffe03f */
[----:B------:R-:W-:Y:S02]  /*0610*/  UIADD3 UR13, UR7, 0x3, URZ ;  /* 0x00000003070d7890 */ /* 0x000fe4000fffe03f */
[----:B------:R-:W-:Y:S01]  /*0620*/  IMAD.U32 R0, RZ, RZ, UR4 ;  /* 0x00000004ff007e24 */ /* 0x000fe2000f8e00ff */
[----:B------:R-:W-:Y:S02]  /*0630*/  UIADD3 UR14, UR7, 0x4, URZ ;  /* 0x00000004070e7890 */ /* 0x000fe4000fffe03f */
[----:B------:R-:W-:Y:S01]  /*0640*/  UIADD3 UR15, UR7, 0x5, URZ ;  /* 0x00000005070f7890 */ /* 0x000fe2000fffe03f */
[----:B------:R-:W-:Y:S01]  /*0650*/  IMAD R23, R0, 0x80, R25 ;  /* 0x0000008000177824 */ /* 0x000fe200078e0219 */
[----:B------:R-:W-:Y:S02]  /*0660*/  UIADD3 UR16, UR7, 0x6, URZ ;  /* 0x0000000607107890 */ /* 0x000fe4000fffe03f */
[----:B------:R-:W-:Y:S02]  /*0670*/  UIADD3 UR17, UR7, 0x7, URZ ;  /* 0x0000000707117890 */ /* 0x000fe4000fffe03f */
[----:B------:R0:W-:Y:S01]  /*0680*/  STL [R1+0x6ac], R23 ;  /* 0x0006ac1701007387 */ /* 0x0001e20000100800 */
[----:B------:R-:W-:-:S02]  /*0690*/  UIADD3 UR18, UR7, 0x8, URZ ;  /* 0x0000000807127890 */ /* 0x000fc4000fffe03f */
[----:B------:R-:W-:Y:S02]  /*06a0*/  UIADD3 UR19, UR7, 0x9, URZ ;  /* 0x0000000907137890 */ /* 0x000fe4000fffe03f */
[----:B------:R-:W-:Y:S02]  /*06b0*/  UIADD3 UR20, UR7, 0xa, URZ ;  /* 0x0000000a07147890 */ /* 0x000fe4000fffe03f */
[----:B------:R-:W-:Y:S02]  /*06c0*/  UIADD3 UR21, UR7, 0xb, URZ ;  /* 0x0000000b07157890 */ /* 0x000fe4000fffe03f */
[----:B------:R-:W-:Y:S02]  /*06d0*/  UIADD3 UR22, UR7, 0xc, URZ ;  /* 0x0000000c07167890 */ /* 0x000fe4000fffe03f */
[----:B------:R-:W-:Y:S02]  /*06e0*/  UIADD3 UR23, UR7, 0xd, URZ ;  /* 0x0000000d07177890 */ /* 0x000fe4000fffe03f */
[----:B------:R-:W-:-:S02]  /*06f0*/  UIADD3 UR24, UR7, 0xe, URZ ;  /* 0x0000000e07187890 */ /* 0x000fc4000fffe03f */
[----:B------:R-:W-:Y:S02]  /*0700*/  UIADD3 UR25, UR7, 0xf, URZ ;  /* 0x0000000f07197890 */ /* 0x000fe4000fffe03f */
[----:B------:R-:W-:Y:S01]  /*0710*/  ULDC.64 UR8, c[0x0][0x118] ;  /* 0x0000460000087ab9 */ /* 0x000fe20000000a00 */
[----:B------:R-:W-:Y:S05]  /*0720*/  @!P0 BRA `(.L_x_0) ;  /* 0x0001070000008947 */ /* 0x000fea0003800000 */
[----:B0-----:R-:W-:Y:S01]  /*0730*/  IABS R9, c[0x0][0x17c] ;  /* 0x00005f0000097a13 */ /* 0x001fe20000000000 */
[----:B------:R-:W-:Y:S01]  /*0740*/  ULDC UR4, c[0x0][0x18c] ;  /* 0x0000630000047ab9 */ /* 0x000fe20000000800 */
[----:B------:R-:W-:Y:S01]  /*0750*/  IABS R3, c[0x0][0x178] ;  /* 0x00005e0000037a13 */ /* 0x000fe20000000000 */
[----:B------:R-:W-:Y:S01]  /*0760*/  USHF.R.S32.HI UR5, URZ, 0x1f, UR6 ;  /* 0x0000001f3f057899 */ /* 0x000fe20008011406 */
[----:B------:R-:W0:Y:S01]  /*0770*/  I2F.RP R2, R9 ;  /* 0x0000000900027306 */ /* 0x000e220000209400 */
[----:B------:R-:W-:Y:S01]  /*0780*/  IABS R20, UR7 ;  /* 0x0000000700147c13 */ /* 0x000fe20008000000 */
[----:B------:R-:W-:Y:S01]  /*0790*/  USHF.L.U32 UR4, UR4, 0x7, URZ ;  /* 0x0000000704047899 */ /* 0x000fe2000800063f */
[----:B------:R-:W-:Y:S01]  /*07a0*/  IABS R18, UR24 ;  /* 0x0000001800127c13 */ /* 0x000fe20008000000 */
[----:B------:R-:W-:Y:S01]  /*07b0*/  ULEA.HI UR5, UR5, UR6, URZ, 0x7 ;  /* 0x0000000605057291 */ /* 0x000fe2000f8f383f */
[----:B------:R-:W-:Y:S01]  /*07c0*/  IABS R16, UR23 ;  /* 0x0000001700107c13 */ /* 0x000fe20008000000 */
[----:B------:R-:W-:Y:S01]  /*07d0*/  USHF.R.S32.HI UR6, URZ, 0x1f, UR4 ;  /* 0x0000001f3f067899 */ /* 0x000fe20008011404 */
[----:B------:R-:W-:Y:S01]  /*07e0*/  IABS R12, UR21 ;  /* 0x00000015000c7c13 */ /* 0x000fe20008000000 */
[----:B------:R-:W1:Y:S01]  /*07f0*/  I2F.RP R0, R3 ;  /* 0x0000000300007306 */ /* 0x000e620000209400 */
[----:B------:R-:W-:Y:S01]  /*0800*/  IABS R14, UR22 ;  /* 0x00000016000e7c13 */ /* 0x000fe20008000000 */
[----:B------:R-:W-:Y:S01]  /*0810*/  USHF.L.U32 UR10, UR4, 0x1, URZ ;  /* 0x00000001040a7899 */ /* 0x000fe2000800063f */
[----:B------:R-:W-:Y:S01]  /*0820*/  IABS R10, UR20 ;  /* 0x00000014000a7c13 */ /* 0x000fe20008000000 */
[----:B------:R-:W-:Y:S01]  /*0830*/  USHF.R.S32.HI UR5, URZ, 0x7, UR5 ;  /* 0x000000073f057899 */ /* 0x000fe20008011405 */
[----:B------:R-:W-:Y:S01]  /*0840*/  IABS R26, UR13 ;  /* 0x0000000d001a7c13 */ /* 0x000fe20008000000 */
[----:B------:R-:W-:Y:S01]  /*0850*/  USHF.L.U64.HI UR6, UR4, 0x1, UR6 ;  /* 0x0000000104067899 */ /* 0x000fe20008010206 */
[----:B------:R-:W-:Y:S01]  /*0860*/  IABS R28, UR14 ;  /* 0x0000000e001c7c13 */ /* 0x000fe20008000000 */
[----:B0-----:R-:W0:Y:S01]  /*0870*/  MUFU.RCP R2, R2 ;  /* 0x0000000200027308 */ /* 0x001e220000001000 */
[----:B------:R-:W-:-:S02]  /*0880*/  IABS R24, UR12 ;  /* 0x0000000c00187c13 */ /* 0x000fc40008000000 */
[----:B------:R-:W-:-:S05]  /*0890*/  IABS R22, UR11 ;  /* 0x0000000b00167c13 */ /* 0x000fca0008000000 */
[----:B-1----:R-:W1:Y:S01]  /*08a0*/  MUFU.RCP R0, R0 ;  /* 0x0000000000007308 */ /* 0x002e620000001000 */
[----:B0-----:R-:W-:-:S07]  /*08b0*/  IADD3 R6, R2, 0xffffffe, RZ ;  /* 0x0ffffffe02067810 */ /* 0x001fce0007ffe0ff */
[----:B------:R0:W2:Y:S01]  /*08c0*/  F2I.FTZ.U32.TRUNC.NTZ R7, R6 ;  /* 0x0000000600077305 */ /* 0x0000a2000021f000 */
[----:B-1----:R-:W-:-:S07]  /*08d0*/  IADD3 R4, R0, 0xffffffe, RZ ;  /* 0x0ffffffe00047810 */ /* 0x002fce0007ffe0ff */
[----:B------:R-:W1:Y:S01]  /*08e0*/  F2I.FTZ.U32.TRUNC.NTZ R5, R4 ;  /* 0x0000000400057305 */ /* 0x000e62000021f000 */
[----:B0-----:R-:W-:Y:S02]  /*08f0*/  IMAD.MOV.U32 R6, RZ, RZ, RZ ;  /* 0x000000ffff067224 */ /* 0x001fe400078e00ff */
[----:B--2---:R-:W-:-:S04]  /*0900*/  IMAD.MOV R8, RZ, RZ, -R7 ;  /* 0x000000ffff087224 */ /* 0x004fc800078e0a07 */
[----:B------:R-:W-:Y:S01]  /*0910*/  IMAD R11, R8, R9, RZ ;  /* 0x00000009080b7224 */ /* 0x000fe200078e02ff */
[----:B------:R-:W-:-:S03]  /*0920*/  IABS R8, UR25 ;  /* 0x0000001900087c13 */ /* 0x000fc60008000000 */
[----:B------:R-:W-:-:S04]  /*0930*/  IMAD.HI.U32 R11, R7, R11, R6 ;  /* 0x0000000b070b7227 */ /* 0x000fc800078e0006 */
[----:B-1----:R-:W-:Y:S02]  /*0940*/  IMAD.MOV R4, RZ, RZ, -R5 ;  /* 0x000000ffff047224 */ /* 0x002fe400078e0a05 */
[----:B------:R-:W-:-:S04]  /*0950*/  IMAD.HI.U32 R0, R11, R8, RZ ;  /* 0x000000080b007227 */ /* 0x000fc800078e00ff */
[----:B------:R-:W-:Y:S02]  /*0960*/  IMAD.MOV R0, RZ, RZ, -R0 ;  /* 0x000000ffff007224 */ /* 0x000fe400078e0a00 */
[----:B------:R-:W-:-:S04]  /*0970*/  IMAD.HI.U32 R21, R11, R20, RZ ;  /* 0x000000140b157227 */ /* 0x000fc800078e00ff */
[----:B------:R-:W-:Y:S01]  /*0980*/  IMAD R19, R9, R0, R8 ;  /* 0x0000000009137224 */ /* 0x000fe200078e0208 */
[----:B------:R-:W-:Y:S01]  /*0990*/  IABS R8, UR19 ;  /* 0x0000001300087c13 */ /* 0x000fe20008000000 */
[----:B------:R-:W-:-:S03]  /*09a0*/  IMAD.HI.U32 R2, R11, R18, RZ ;  /* 0x000000120b027227 */ /* 0x000fc600078e00ff */
[C---:B------:R-:W-:Y:S01]  /*09b0*/  ISETP.GT.U32.AND P0, PT, R9.reuse, R19, PT ;  /* 0x000000130900720c */ /* 0x040fe20003f04070 */
[----:B------:R-:W-:Y:S02]  /*09c0*/  IMAD R13, R4, R3, RZ ;  /* 0x00000003040d7224 */ /* 0x000fe400078e02ff */
[----:B------:R-:W-:Y:S02]  /*09d0*/  IMAD.MOV R21, RZ, RZ, -R21 ;  /* 0x000000ffff157224 */ /* 0x000fe400078e0a15 */
[----:B------:R-:W-:Y:S02]  /*09e0*/  IMAD.MOV.U32 R4, RZ, RZ, RZ ;  /* 0x000000ffff047224 */ /* 0x000fe400078e00ff */
[----:B------:R-:W-:Y:S02]  /*09f0*/  IMAD.MOV R2, RZ, RZ, -R2 ;  /* 0x000000ffff027224 */ /* 0x000fe400078e0a02 */
[----:B------:R-:W-:Y:S02]  /*0a00*/  IMAD R20, R9, R21, R20 ;  /* 0x0000001509147224 */ /* 0x000fe400078e0214 */
[----:B------:R-:W-:-:S03]  /*0a10*/  IMAD.HI.U32 R13, R5, R13, R4 ;  /* 0x0000000d050d7227 */ /* 0x000fc600078e0004 */
[----:B------:R-:W-:Y:S01]  /*0a20*/  ISETP.GT.U32.AND P3, PT, R9, R20, PT ;  /* 0x000000140900720c */ /* 0x000fe20003f64070 */
[----:B------:R-:W-:-:S04]  /*0a30*/  IMAD.HI.U32 R0, R11, R16, RZ ;  /* 0x000000100b007227 */ /* 0x000fc800078e00ff */
[----:B------:R-:W-:Y:S02]  /*0a40*/  IMAD R18, R9, R2, R18 ;  /* 0x0000000209127224 */ /* 0x000fe400078e0212 */
[----:B------:R-:W-:-:S03]  /*0a50*/  IMAD.HI.U32 R4, R11, R12, RZ ;  /* 0x0000000c0b047227 */ /* 0x000fc600078e00ff */
[----:B------:R-:W-:Y:S01]  /*0a60*/  ISETP.GT.U32.AND P1, PT, R9, R18, PT ;  /* 0x000000120900720c */ /* 0x000fe20003f24070 */
[----:B------:R-:W-:-:S04]  /*0a70*/  IMAD.HI.U32 R6, R11, R8, RZ ;  /* 0x000000080b067227 */ /* 0x000fc800078e00ff */
[----:B------:R-:W-:Y:S02]  /*0a80*/  IMAD.MOV R0, RZ, RZ, -R0 ;  /* 0x000000ffff007224 */ /* 0x000fe400078e0a00 */
[----:B------:R-:W-:-:S04]  /*0a90*/  IMAD.HI.U32 R2, R11, R14, RZ ;  /* 0x0000000e0b027227 */ /* 0x000fc800078e00ff */
[----:B------:R-:W-:Y:S02]  /*0aa0*/  IMAD.MOV R4, RZ, RZ, -R4 ;  /* 0x000000ffff047224 */ /* 0x000fe400078e0a04 */
[----:B------:R-:W-:Y:S02]  /*0ab0*/  IMAD.MOV R6, RZ, RZ, -R6 ;  /* 0x000000ffff067224 */ /* 0x000fe400078e0a06 */
[----:B------:R-:W-:-:S04]  /*0ac0*/  IMAD.HI.U32 R5, R11, R10, RZ ;  /* 0x0000000a0b057227 */ /* 0x000fc800078e00ff */
[C---:B------:R-:W-:Y:S01]  /*0ad0*/  IMAD R16, R9.reuse, R0, R16 ;  /* 0x0000000009107224 */ /* 0x040fe200078e0210 */
[----:B------:R-:W-:Y:S01]  /*0ae0*/  IABS R0, UR15 ;  /* 0x0000000f00007c13 */ /* 0x000fe20008000000 */
[----:B------:R-:W-:Y:S02]  /*0af0*/  IMAD.MOV R2, RZ, RZ, -R2 ;  /* 0x000000ffff027224 */ /* 0x000fe400078e0a02 */
[C---:B------:R-:W-:Y:S01]  /*0b00*/  IMAD R12, R9.reuse, R4, R12 ;  /* 0x00000004090c7224 */ /* 0x040fe200078e020c */
[----:B------:R-:W-:Y:S01]  /*0b10*/  IABS R4, UR17 ;  /* 0x0000001100047c13 */ /* 0x000fe20008000000 */
[----:B------:R-:W-:Y:S01]  /*0b20*/  IMAD R8, R9, R6, R8 ;  /* 0x0000000609087224 */ /* 0x000fe200078e0208 */
[----:B------:R-:W-:Y:S01]  /*0b30*/  IABS R6, UR18 ;  /* 0x0000001200067c13 */ /* 0x000fe20008000000 */
[----:B------:R-:W-:Y:S01]  /*0b40*/  @!P0 IMAD.IADD R19, R19, 0x1, -R9 ;  /* 0x0000000113138824 */ /* 0x000fe200078e0a09 */
[----:B------:R-:W-:Y:S01]  /*0b50*/  ISETP.GT.U32.AND P2, PT, R9, R16, PT ;  /* 0x000000100900720c */ /* 0x000fe20003f44070 */
[----:B------:R-:W-:-:S02]  /*0b60*/  IMAD.MOV R5, RZ, RZ, -R5 ;  /* 0x000000ffff057224 */ /* 0x000fc400078e0a05 */
[C---:B------:R-:W-:Y:S01]  /*0b70*/  IMAD R14, R9.reuse, R2, R14 ;  /* 0x00000002090e7224 */ /* 0x040fe200078e020e */
[----:B------:R-:W-:Y:S01]  /*0b80*/  IABS R2, UR16 ;  /* 0x0000001000027c13 */ /* 0x000fe20008000000 */
[C---:B------:R-:W-:Y:S01]  /*0b90*/  IMAD R10, R9.reuse, R5, R10 ;  /* 0x00000005090a7224 */ /* 0x040fe200078e020a */
[----:B------:R-:W-:Y:S01]  /*0ba0*/  ISETP.GT.U32.AND P5, PT, R9, R19, PT ;  /* 0x000000130900720c */ /* 0x000fe20003fa4070 */
[----:B------:R-:W-:Y:S01]  /*0bb0*/  IMAD.HI.U32 R5, R11, R6, RZ ;  /* 0x000000060b057227 */ /* 0x000fe200078e00ff */
[----:B------:R-:W-:-:S03]  /*0bc0*/  ISETP.GT.U32.AND P0, PT, R9, R14, PT ;  /* 0x0000000e0900720c */ /* 0x000fc60003f04070 */
[----:B------:R-:W-:-:S04]  /*0bd0*/  IMAD.HI.U32 R7, R11, R4, RZ ;  /* 0x000000040b077227 */ /* 0x000fc800078e00ff */
[----:B------:R-:W-:-:S04]  /*0be0*/  IMAD.HI.U32 R17, R11, R0, RZ ;  /* 0x000000000b117227 */ /* 0x000fc800078e00ff */
[----:B------:R-:W-:Y:S02]  /*0bf0*/  @!P3 IMAD.IADD R20, R20, 0x1, -R9 ;  /* 0x000000011414b824 */ /* 0x000fe400078e0a09 */
[----:B------:R-:W-:-:S03]  /*0c00*/  IMAD.HI.U32 R15, R11, R2, RZ ;  /* 0x000000020b0f7227 */ /* 0x000fc600078e00ff */
[C---:B------:R-:W-:Y:S01]  /*0c10*/  ISETP.GT.U32.AND P6, PT, R9.reuse, R20, PT ;  /* 0x000000140900720c */ /* 0x040fe20003fc4070 */
[----:B------:R-:W-:Y:S02]  /*0c20*/  IMAD.MOV R5, RZ, RZ, -R5 ;  /* 0x000000ffff057224 */ /* 0x000fe400078e0a05 */
[----:B------:R-:W-:Y:S02]  /*0c30*/  IMAD.MOV R7, RZ, RZ, -R7 ;  /* 0x000000ffff077224 */ /* 0x000fe400078e0a07 */
[----:B------:R-:W-:Y:S01]  /*0c40*/  @!P1 IMAD.IADD R18, R18, 0x1, -R9 ;  /* 0x0000000112129824 */ /* 0x000fe200078e0a09 */
[C---:B------:R-:W-:Y:S01]  /*0c50*/  ISETP.GT.U32.AND P1, PT, R9.reuse, R10, PT ;  /* 0x0000000a0900720c */ /* 0x040fe20003f24070 */
[----:B------:R-:W-:Y:S02]  /*0c60*/  IMAD.MOV R17, RZ, RZ, -R17 ;  /* 0x000000ffff117224 */ /* 0x000fe400078e0a11 */
[----:B------:R-:W-:Y:S01]  /*0c70*/  IMAD.MOV R15, RZ, RZ, -R15 ;  /* 0x000000ffff0f7224 */ /* 0x000fe200078e0a0f */
[C---:B------:R-:W-:Y:S01]  /*0c80*/  ISETP.GT.U32.AND P3, PT, R9.reuse, R18, PT ;  /* 0x000000120900720c */ /* 0x040fe20003f64070 */
[----:B------:R-:W-:-:S02]  /*0c90*/  IMAD R6, R9, R5, R6 ;  /* 0x0000000509067224 */ /* 0x000fc400078e0206 */
[C---:B------:R-:W-:Y:S02]  /*0ca0*/  IMAD R4, R9.reuse, R7, R4 ;  /* 0x0000000709047224 */ /* 0x040fe400078e0204 */
[C---:B------:R-:W-:Y:S01]  /*0cb0*/  IMAD R7, R9.reuse, R17, R0 ;  /* 0x0000001109077224 */ /* 0x040fe200078e0200 */
[----:B------:R-:W-:Y:S01]  /*0cc0*/  IABS R0, R23 ;  /* 0x0000001700007213 */ /* 0x000fe20000000000 */
[----:B------:R-:W-:Y:S01]  /*0cd0*/  @!P2 IMAD.IADD R16, R16, 0x1, -R9 ;  /* 0x000000011010a824 */ /* 0x000fe200078e0a09 */
[C---:B------:R-:W-:Y:S01]  /*0ce0*/  ISETP.GT.U32.AND P2, PT, R9.reuse, R12, PT ;  /* 0x0000000c0900720c */ /* 0x040fe20003f44070 */
[----:B------:R-:W-:Y:S02]  /*0cf0*/  IMAD R5, R9, R15, R2 ;  /* 0x0000000f09057224 */ /* 0x000fe400078e0202 */
[----:B------:R-:W-:Y:S01]  /*0d00*/  IMAD.HI.U32 R21, R11, R26, RZ ;  /* 0x0000001a0b157227 */ /* 0x000fe200078e00ff */
[----:B------:R-:W-:-:S03]  /*0d10*/  ISETP.GT.U32.AND P4, PT, R9, R16, PT ;  /* 0x000000100900720c */ /* 0x000fc60003f84070 */
[----:B------:R-:W-:Y:S01]  /*0d20*/  @!P5 IMAD.IADD R19, R19, 0x1, -R9 ;  /* 0x000000011313d824 */ /* 0x000fe200078e0a09 */
[----:B------:R-:W-:Y:S01]  /*0d30*/  ISETP.GT.U32.AND P5, PT, R9, R6, PT ;  /* 0x000000060900720c */ /* 0x000fe20003fa4070 */
[----:B------:R-:W-:-:S04]  /*0d40*/  IMAD.HI.U32 R17, R11, R28, RZ ;  /* 0x0000001c0b117227 */ /* 0x000fc800078e00ff */
[----:B------:R-:W-:-:S04]  /*0d50*/  IMAD.HI.U32 R15, R11, R24, RZ ;  /* 0x000000180b0f7227 */ /* 0x000fc800078e00ff */
[----:B------:R-:W-:-:S04]  /*0d60*/  IMAD.HI.U32 R11, R11, R22, RZ ;  /* 0x000000160b0b7227 */ /* 0x000fc800078e00ff */
[----:B------:R-:W-:-:S04]  /*0d70*/  IMAD.HI.U32 R2, R13, R0, RZ ;  /* 0x000000000d027227 */ /* 0x000fc800078e00ff */
[----:B------:R-:W-:Y:S02]  /*0d80*/  IMAD.MOV R13, RZ, RZ, -R21 ;  /* 0x000000ffff0d7224 */ /* 0x000fe400078e0a15 */
[----:B------:R-:W-:Y:S02]  /*0d90*/  IMAD.MOV R11, RZ, RZ, -R11 ;  /* 0x000000ffff0b7224 */ /* 0x000fe400078e0a0b */
[C---:B------:R-:W-:Y:S02]  /*0da0*/  IMAD R26, R9.reuse, R13, R26 ;  /* 0x0000000d091a7224 */ /* 0x040fe400078e021a */
[--C-:B------:R-:W-:Y:S01]  /*0db0*/  @!P6 IMAD.IADD R20, R20, 0x1, -R9.reuse ;  /* 0x000000011414e824 */ /* 0x100fe200078e0a09 */
[C---:B------:R-:W-:Y:S01]  /*0dc0*/  ISETP.GT.U32.AND P6, PT, R9.reuse, R8, PT ;  /* 0x000000080900720c */ /* 0x040fe20003fc4070 */
[----:B------:R-:W-:Y:S01]  /*0dd0*/  IMAD R22, R9, R11, R22 ;  /* 0x0000000b09167224 */ /* 0x000fe200078e0216 */
[----:B------:R-:W-:Y:S01]  /*0de0*/  LOP3.LUT R11, R27, 0x7, RZ, 0xc0, !PT ;  /* 0x000000071b0b7812 */ /* 0x000fe200078ec0ff */
[--C-:B------:R-:W-:Y:S01]  /*0df0*/  @!P3 IMAD.IADD R18, R18, 0x1, -R9.reuse ;  /* 0x000000011212b824 */ /* 0x100fe200078e0a09 */
[C---:B------:R-:W-:Y:S01]  /*0e00*/  ISETP.GT.U32.AND P3, PT, R9.reuse, R4, PT ;  /* 0x000000040900720c */ /* 0x040fe20003f64070 */
[--C-:B------:R-:W-:Y:S01]  /*0e10*/  @!P1 IMAD.IADD R10, R10, 0x1, -R9.reuse ;  /* 0x000000010a0a9824 */ /* 0x100fe200078e0a09 */
[C---:B------:R-:W-:Y:S01]  /*0e20*/  ISETP.GT.U32.AND P1, PT, R9.reuse, R26, PT ;  /* 0x0000001a0900720c */ /* 0x040fe20003f24070 */
[--C-:B------:R-:W-:Y:S01]  /*0e30*/  @!P0 IMAD.IADD R14, R14, 0x1, -R9.reuse ;  /* 0x000000010e0e8824 */ /* 0x100fe200078e0a09 */
[C---:B------:R-:W-:Y:S01]  /*0e40*/  ISETP.GT.U32.AND P0, PT, R9.reuse, R7, PT ;  /* 0x000000070900720c */ /* 0x040fe20003f04070 */
[----:B------:R-:W-:Y:S01]  /*0e50*/  @!P5 IMAD.IADD R6, R6, 0x1, -R9 ;  /* 0x000000010606d824 */ /* 0x000fe200078e0a09 */
[----:B------:R-:W-:Y:S01]  /*0e60*/  ISETP.GT.U32.AND P5, PT, R9, R22, PT ;  /* 0x000000160900720c */ /* 0x000fe20003fa4070 */
[----:B------:R-:W-:-:S02]  /*0e70*/  IMAD.MOV R2, RZ, RZ, -R2 ;  /* 0x000000ffff027224 */ /* 0x000fc400078e0a02 */
[----:B------:R-:W-:Y:S01]  /*0e80*/  @!P4 IMAD.IADD R16, R16, 0x1, -R9 ;  /* 0x000000011010c824 */ /* 0x000fe200078e0a09 */
[----:B------:R-:W-:Y:S01]  /*0e90*/  ISETP.GT.U32.AND P4, PT, R9, R5, PT ;  /* 0x000000050900720c */ /* 0x000fe20003f84070 */
[----:B------:R-:W-:Y:S02]  /*0ea0*/  IMAD.MOV R17, RZ, RZ, -R17 ;  /* 0x000000ffff117224 */ /* 0x000fe400078e0a11 */
[----:B------:R-:W-:Y:S02]  /*0eb0*/  IMAD.MOV R15, RZ, RZ, -R15 ;  /* 0x000000ffff0f7224 */ /* 0x000fe400078e0a0f */
[----:B------:R-:W-:Y:S02]  /*0ec0*/  IMAD R0, R3, R2, R0 ;  /* 0x0000000203007224 */ /* 0x000fe400078e0200 */
[----:B------:R-:W-:Y:S01]  /*0ed0*/  IMAD R28, R9, R17, R28 ;  /* 0x00000011091c7224 */ /* 0x000fe200078e021c */
[----:B------:R-:W-:Y:S01]  /*0ee0*/  LOP3.LUT R17, RZ, c[0x0][0x17c], RZ, 0x33, !PT ;  /* 0x00005f00ff117a12 */ /* 0x000fe200078e33ff */
[----:B------:R-:W-:-:S02]  /*0ef0*/  @!P6 IMAD.IADD R8, R8, 0x1, -R9 ;  /* 0x000000010808e824 */ /* 0x000fc400078e0a09 */
[C---:B------:R-:W-:Y:S02]  /*0f00*/  IMAD R24, R9.reuse, R15, R24 ;  /* 0x0000000f09187224 */ /* 0x040fe400078e0218 */
[--C-:B------:R-:W-:Y:S01]  /*0f10*/  @!P2 IMAD.IADD R12, R12, 0x1, -R9.reuse ;  /* 0x000000010c0ca824 */ /* 0x100fe200078e0a09 */
[----:B------:R-:W-:Y:S01]  /*0f20*/  ISETP.GT.U32.AND P2, PT, R9, R28, PT ;  /* 0x0000001c0900720c */ /* 0x000fe20003f44070 */
[--C-:B------:R-:W-:Y:S01]  /*0f30*/  @!P3 IMAD.IADD R4, R4, 0x1, -R9.reuse ;  /* 0x000000010404b824 */ /* 0x100fe200078e0a09 */
[----:B------:R-:W-:Y:S01]  /*0f40*/  ISETP.GT.U32.AND P3, PT, R3, R0, PT ;  /* 0x000000000300720c */ /* 0x000fe20003f64070 */
[--C-:B------:R-:W-:Y:S01]  /*0f50*/  @!P1 IMAD.IADD R26, R26, 0x1, -R9.reuse ;  /* 0x000000011a1a9824 */ /* 0x100fe200078e0a09 */
[----:B------:R-:W-:Y:S01]  /*0f60*/  ISETP.GT.U32.AND P1, PT, R9, R8, PT ;  /* 0x000000080900720c */ /* 0x000fe20003f24070 */
[--C-:B------:R-:W-:Y:S01]  /*0f70*/  @!P0 IMAD.IADD R7, R7, 0x1, -R9.reuse ;  /* 0x0000000107078824 */ /* 0x100fe200078e0a09 */
[C---:B------:R-:W-:Y:S01]  /*0f80*/  ISETP.GT.U32.AND P6, PT, R9.reuse, R24, PT ;  /* 0x000000180900720c */ /* 0x040fe20003fc4070 */
[--C-:B------:R-:W-:Y:S01]  /*0f90*/  @!P5 IMAD.IADD R22, R22, 0x1, -R9.reuse ;  /* 0x000000011616d824 */ /* 0x100fe200078e0a09 */
[----:B------:R-:W-:Y:S01]  /*0fa0*/  ISETP.GT.U32.AND P0, PT, R9, R12, PT ;  /* 0x0000000c0900720c */ /* 0x000fe20003f04070 */
[--C-:B------:R-:W-:Y:S01]  /*0fb0*/  @!P4 IMAD.IADD R5, R5, 0x1, -R9.reuse ;  /* 0x000000010505c824 */ /* 0x100fe200078e0a09 */
[----:B------:R-:W-:Y:S01]  /*0fc0*/  ISETP.GT.U32.AND P5, PT, R9, R4, PT ;  /* 0x000000040900720c */ /* 0x000fe20003fa4070 */
[----:B------:R-:W-:Y:S01]  /*0fd0*/  IMAD.SHL.U32 R2, R27, 0x2, RZ ;  /* 0x000000021b027824 */ /* 0x000fe200078e00ff */
[C---:B------:R-:W-:Y:S01]  /*0fe0*/  ISETP.GT.U32.AND P4, PT, R9.reuse, R14, PT ;  /* 0x0000000e0900720c */ /* 0x040fe20003f84070 */
[----:B------:R-:W-:Y:S01]  /*0ff0*/  @!P2 IMAD.IADD R28, R28, 0x1, -R9 ;  /* 0x000000011c1ca824 */ /* 0x000fe200078e0a09 */
[C---:B------:R-:W-:Y:S01]  /*1000*/  ISETP.GT.U32.AND P2, PT, R9.reuse, R10, PT ;  /* 0x0000000a0900720c */ /* 0x040fe20003f44070 */
[----:B------:R-:W-:Y:S01]  /*1010*/  @!P3 IMAD.IADD R0, R0, 0x1, -R3 ;  /* 0x000000010000b824 */ /* 0x000fe200078e0a03 */
[C---:B------:R-:W-:Y:S01]  /*1020*/  ISETP.GT.U32.AND P3, PT, R9.reuse, R5, PT ;  /* 0x000000050900720c */ /* 0x040fe20003f64070 */
[--C-:B------:R-:W-:Y:S01]  /*1030*/  @!P1 IMAD.IADD R8, R8, 0x1, -R9.reuse ;  /* 0x0000000108089824 */ /* 0x100fe200078e0a09 */
[C---:B------:R-:W-:Y:S01]  /*1040*/  ISETP.GT.U32.AND P1, PT, R9.reuse, R26, PT ;  /* 0x0000001a0900720c */ /* 0x040fe20003f24070 */
[--C-:B------:R-:W-:Y:S01]  /*1050*/  @!P6 IMAD.IADD R24, R24, 0x1, -R9.reuse ;  /* 0x000000011818e824 */ /* 0x100fe200078e0a09 */
[C---:B------:R-:W-:Y:S01]  /*1060*/  ISETP.GT.U32.AND P6, PT, R9.reuse, R6, PT ;  /* 0x000000060900720c */ /* 0x040fe20003fc4070 */
        /* <DEDUP_REMOVED lines=9> */
[----:B------:R-:W-:Y:S01]  /*1100*/  ISETP.LE.AND P3, PT, RZ, UR25, PT ;  /* 0x00000019ff007c0c */ /* 0x000fe2000bf63270 */
[--C-:B------:R-:W-:Y:S01]  /*1110*/  @!P1 IMAD.IADD R26, R26, 0x1, -R9.reuse ;  /* 0x000000011a1a9824 */ /* 0x100fe200078e0a09 */
[----:B------:R-:W-:Y:S01]  /*1120*/  ISETP.LE.AND P1, PT, RZ, UR23, PT ;  /* 0x00000017ff007c0c */ /* 0x000fe2000bf23270 */
[----:B------:R-:W-:Y:S01]  /*1130*/  IMAD R15, R11, 0x110, RZ ;  /* 0x000001100b0f7824 */ /* 0x000fe200078e02ff */
[----:B------:R-:W-:Y:S01]  /*1140*/  LOP3.LUT R11, R2, 0x10, RZ, 0xc0, !PT ;  /* 0x00000010020b7812 */ /* 0x000fe200078ec0ff */
[----:B------:R-:W-:Y:S01]  /*1150*/  @!P0 IMAD.IADD R7, R7, 0x1, -R9 ;  /* 0x0000000107078824 */ /* 0x000fe200078e0a09 */
[----:B------:R-:W-:Y:S01]  /*1160*/  ISETP.LE.AND P0, PT, RZ, UR24, PT ;  /* 0x00000018ff007c0c */ /* 0x000fe2000bf03270 */
[----:B------:R-:W-:Y:S01]  /*1170*/  @!P5 IMAD.IADD R0, R0, 0x1, -R3 ;  /* 0x000000010000d824 */ /* 0x000fe200078e0a03 */
[----:B------:R-:W-:Y:S01]  /*1180*/  ISETP.LE.AND P5, PT, RZ, UR22, PT ;  /* 0x00000016ff007c0c */ /* 0x000fe2000bfa3270 */
[--C-:B------:R-:W-:Y:S01]  /*1190*/  @!P4 IMAD.IADD R24, R24, 0x1, -R9.reuse ;  /* 0x000000011818c824 */ /* 0x100fe200078e0a09 */
[----:B------:R-:W-:Y:S01]  /*11a0*/  ISETP.LE.AND P4, PT, RZ, UR21, PT ;  /* 0x00000015ff007c0c */ /* 0x000fe2000bf83270 */
[----:B------:R-:W-:Y:S01]  /*11b0*/  @!P2 IMAD.IADD R28, R28, 0x1, -R9 ;  /* 0x000000011c1ca824 */ /* 0x000fe200078e0a09 */
[----:B------:R-:W-:Y:S01]  /*11c0*/  ISETP.LE.AND P2, PT, RZ, UR20, PT ;  /* 0x00000014ff007c0c */ /* 0x000fe2000bf43270 */
[----:B------:R-:W-:Y:S01]  /*11d0*/  @!P3 IMAD.MOV R19, RZ, RZ, -R19 ;  /* 0x000000ffff13b224 */ /* 0x000fe200078e0a13 */
[----:B------:R-:W-:Y:S01]  /*11e0*/  ISETP.LE.AND P3, PT, RZ, UR19, PT ;  /* 0x00000013ff007c0c */ /* 0x000fe2000bf63270 */
[----:B------:R-:W-:Y:S01]  /*11f0*/  @!P1 IMAD.MOV R16, RZ, RZ, -R16 ;  /* 0x000000ffff109224 */ /* 0x000fe200078e0a10 */
[----:B------:R-:W-:Y:S01]  /*1200*/  ISETP.LE.AND P1, PT, RZ, UR17, PT ;  /* 0x00000011ff007c0c */ /* 0x000fe2000bf23270 */
[----:B------:R-:W-:Y:S01]  /*1210*/  IMAD.SHL.U32 R13, R27, 0x80, RZ ;  /* 0x000000801b0d7824 */ /* 0x000fe200078e00ff */
[----:B------:R-:W-:Y:S01]  /*1220*/  LOP3.LUT R11, R11, 0x60, R27, 0xf8, !PT ;  /* 0x000000600b0b7812 */ /* 0x000fe200078ef81b */
[----:B------:R-:W-:Y:S01]  /*1230*/  @!P0 IMAD.MOV R18, RZ, RZ, -R18 ;  /* 0x000000ffff128224 */ /* 0x000fe200078e0a12 */
[----:B------:R-:W-:Y:S01]  /*1240*/  ISETP.LE.AND P0, PT, RZ, UR18, PT ;  /* 0x00000012ff007c0c */ /* 0x000fe2000bf03270 */
[----:B------:R-:W-:Y:S01]  /*1250*/  @!P5 IMAD.MOV R14, RZ, RZ, -R14 ;  /* 0x000000ffff0ed224 */ /* 0x000fe200078e0a0e */
[----:B------:R-:W-:Y:S01]  /*1260*/  ISETP.LE.AND P5, PT, RZ, UR16, PT ;  /* 0x00000010ff007c0c */ /* 0x000fe2000bfa3270 */
[----:B------:R-:W-:Y:S01]  /*1270*/  @!P4 IMAD.MOV R12, RZ, RZ, -R12 ;  /* 0x000000ffff0cc224 */ /* 0x000fe200078e0a0c */
[----:B------:R-:W-:Y:S01]  /*1280*/  ISETP.LE.AND P4, PT, RZ, UR15, PT ;  /* 0x0000000fff007c0c */ /* 0x000fe2000bf83270 */
[----:B------:R-:W-:Y:S01]  /*1290*/  @!P6 IMAD.IADD R6, R6, 0x1, -R9 ;  /* 0x000000010606e824 */ /* 0x000fe200078e0a09 */
[----:B------:R-:W-:Y:S01]  /*12a0*/  ISETP.GT.U32.AND P6, PT, R9, R22, PT ;  /* 0x000000160900720c */ /* 0x000fe20003fc4070 */
[----:B------:R-:W-:Y:S01]  /*12b0*/  @!P2 IMAD.MOV R10, RZ, RZ, -R10 ;  /* 0x000000ffff0aa224 */ /* 0x000fe200078e0a0a */
[----:B------:R-:W-:Y:S01]  /*12c0*/  LOP3.LUT R13, R13, 0x800, RZ, 0xc0, !PT ;  /* 0x000008000d0d7812 */ /* 0x000fe200078ec0ff */
[----:B------:R-:W-:Y:S01]  /*12d0*/  @!P1 IMAD.MOV R4, RZ, RZ, -R4 ;  /* 0x000000ffff049224 */ /* 0x000fe200078e0a04 */
[----:B------:R-:W-:Y:S01]  /*12e0*/  LOP3.LUT R11, R15, R11, RZ, 0x3c, !PT ;  /* 0x0000000b0f0b7212 */ /* 0x000fe200078e3cff */
[----:B------:R-:W-:Y:S01]  /*12f0*/  @!P3 IMAD.MOV R8, RZ, RZ, -R8 ;  /* 0x000000ffff08b224 */ /* 0x000fe200078e0a08 */
[----:B------:R-:W-:Y:S01]  /*1300*/  ISETP.LE.AND P2, PT, RZ, UR14, PT ;  /* 0x0000000eff007c0c */ /* 0x000fe2000bf43270 */
[----:B------:R-:W-:Y:S01]  /*1310*/  @!P0 IMAD.MOV R6, RZ, RZ, -R6 ;  /* 0x000000ffff068224 */ /* 0x000fe200078e0a06 */
[----:B------:R-:W-:Y:S01]  /*1320*/  ISETP.LE.AND P1, PT, RZ, UR11, PT ;  /* 0x0000000bff007c0c */ /* 0x000fe2000bf23270 */
[----:B------:R-:W-:Y:S01]  /*1330*/  @!P5 IMAD.MOV R5, RZ, RZ, -R5 ;  /* 0x000000ffff05d224 */ /* 0x000fe200078e0a05 */
[----:B------:R-:W-:Y:S01]  /*1340*/  ISETP.LE.AND P3, PT, RZ, UR13, PT ;  /* 0x0000000dff007c0c */ /* 0x000fe2000bf63270 */
[----:B------:R-:W-:Y:S01]  /*1350*/  IMAD.IADD R29, R13, 0x1, R11 ;  /* 0x000000010d1d7824 */ /* 0x000fe200078e020b */
[----:B------:R-:W-:Y:S01]  /*1360*/  ISETP.LE.AND P0, PT, RZ, UR12, PT ;  /* 0x0000000cff007c0c */ /* 0x000fe2000bf03270 */
[----:B------:R-:W-:Y:S01]  /*1370*/  @!P4 IMAD.MOV R7, RZ, RZ, -R7 ;  /* 0x000000ffff07c224 */ /* 0x000fe200078e0a07 */
[----:B------:R-:W-:Y:S01]  /*1380*/  ISETP.LE.AND P5, PT, RZ, UR7, PT ;  /* 0x00000007ff007c0c */ /* 0x000fe2000bfa3270 */
[----:B------:R-:W-:Y:S01]  /*1390*/  @!P6 IMAD.IADD R22, R22, 0x1, -R9 ;  /* 0x000000011616e824 */ /* 0x000fe200078e0a09 */
[----:B------:R-:W-:Y:S01]  /*13a0*/  LOP3.LUT R2, R15, 0x30, R2, 0x78, !PT ;  /* 0x000000300f027812 */ /* 0x000fe200078e7802 */
[----:B------:R-:W-:Y:S01]  /*13b0*/  STL [R1+0x6b4], R29 ;  /* 0x0006b41d01007387 */ /* 0x000fe20000100800 */
[----:B------:R-:W-:Y:S01]  /*13c0*/  ISETP.NE.AND P4, PT, RZ, c[0x0][0x17c], PT ;  /* 0x00005f00ff007a0c */ /* 0x000fe20003f85270 */
[----:B------:R-:W-:-:S02]  /*13d0*/  @!P2 IMAD.MOV R28, RZ, RZ, -R28 ;  /* 0x000000ffff1ca224 */ /* 0x000fc400078e0a1c */
[----:B------:R0:W-:Y:S01]  /*13e0*/  STL [R1+0x1b8], R2 ;  /* 0x0001b80201007387 */ /* 0x0001e20000100800 */
[C---:B------:R-:W-:Y:S01]  /*13f0*/  SEL R19, R17.reuse, R19, !P4 ;  /* 0x0000001311137207 */ /* 0x040fe20006000000 */
[----:B------:R-:W-:Y:S01]  /*1400*/  @!P1 IMAD.MOV R22, RZ, RZ, -R22 ;  /* 0x000000ffff169224 */ /* 0x000fe200078e0a16 */
[C---:B------:R-:W-:Y:S01]  /*1410*/  SEL R18, R17.reuse, R18, !P4 ;  /* 0x0000001211127207 */ /* 0x040fe20006000000 */
[----:B------:R-:W-:Y:S01]  /*1420*/  @!P3 IMAD.MOV R26, RZ, RZ, -R26 ;  /* 0x000000ffff1ab224 */ /* 0x000fe200078e0a1a */
[C---:B------:R-:W-:Y:S01]  /*1430*/  SEL R16, R17.reuse, R16, !P4 ;  /* 0x0000001011107207 */ /* 0x040fe20006000000 */
[----:B------:R-:W-:Y:S01]  /*1440*/  @!P0 IMAD.MOV R24, RZ, RZ, -R24 ;  /* 0x000000ffff188224 */ /* 0x000fe200078e0a18 */
[----:B------:R-:W-:Y:S01]  /*1450*/  SEL R14, R17, R14, !P4 ;  /* 0x0000000e110e7207 */ /* 0x000fe20006000000 */
[----:B------:R-:W-:Y:S01]  /*1460*/  IMAD R19, R19, c[0x0][0x190], RZ ;  /* 0x0000640013137a24 */ /* 0x000fe200078e02ff */
[----:B------:R-:W-:Y:S01]  /*1470*/  SEL R12, R17, R12, !P4 ;  /* 0x0000000c110c7207 */ /* 0x000fe20006000000 */
[----:B0-----:R-:W-:Y:S01]  /*1480*/  IMAD R2, R25, c[0x0][0x18c], RZ ;  /* 0x0000630019027a24 */ /* 0x001fe200078e02ff */
[C---:B------:R-:W-:Y:S01]  /*1490*/  SEL R10, R17.reuse, R10, !P4 ;  /* 0x0000000a110a7207 */ /* 0x040fe20006000000 */
[----:B------:R-:W-:Y:S01]  /*14a0*/  @!P5 IMAD.MOV R20, RZ, RZ, -R20 ;  /* 0x000000ffff14d224 */ /* 0x000fe200078e0a14 */
[C---:B------:R-:W-:Y:S01]  /*14b0*/  SEL R15, R17.reuse, R22, !P4 ;  /* 0x00000016110f7207 */ /* 0x040fe20006000000 */
[----:B------:R-:W-:Y:S01]  /*14c0*/  IMAD R18, R18, c[0x0][0x190], RZ ;  /* 0x0000640012127a24 */ /* 0x000fe200078e02ff */
[----:B------:R-:W-:Y:S01]  /*14d0*/  LEA R3, P2, R2, c[0x0][0x168], 0x1 ;  /* 0x00005a0002037a11 */ /* 0x000fe200078408ff */
[----:B------:R-:W-:Y:S01]  /*14e0*/  IMAD R16, R16, c[0x0][0x190], RZ ;  /* 0x0000640010107a24 */ /* 0x000fe200078e02ff */
[C---:B------:R-:W-:Y:S01]  /*14f0*/  SEL R8, R17.reuse, R8, !P4 ;  /* 0x0000000811087207 */ /* 0x040fe20006000000 */
[----:B------:R-:W-:Y:S01]  /*1500*/  IMAD R14, R14, c[0x0][0x190], RZ ;  /* 0x000064000e0e7a24 */ /* 0x000fe200078e02ff */
[----:B------:R-:W-:Y:S01]  /*1510*/  LEA.HI.X.SX32 R2, R2, c[0x0][0x16c], 0x1, P2 ;  /* 0x00005b0002027a11 */ /* 0x000fe200010f0eff */
[----:B------:R-:W-:Y:S01]  /*1520*/  IMAD R12, R12, c[0x0][0x190], RZ ;  /* 0x000064000c0c7a24 */ /* 0x000fe200078e02ff */
[C---:B------:R-:W-:Y:S01]  /*1530*/  SEL R6, R17.reuse, R6, !P4 ;  /* 0x0000000611067207 */ /* 0x040fe20006000000 */
[----:B------:R-:W-:Y:S01]  /*1540*/  IMAD R10, R10, c[0x0][0x190], RZ ;  /* 0x000064000a0a7a24 */ /* 0x000fe200078e02ff */
[C---:B------:R-:W-:Y:S01]  /*1550*/  SEL R4, R17.reuse, R4, !P4 ;  /* 0x0000000411047207 */ /* 0x040fe20006000000 */
[----:B------:R-:W-:Y:S01]  /*1560*/  IMAD R8, R8, c[0x0][0x190], RZ ;  /* 0x0000640008087a24 */ /* 0x000fe200078e02ff */
[C---:B------:R-:W-:Y:S01]  /*1570*/  SEL R5, R17.reuse, R5, !P4 ;  /* 0x0000000511057207 */ /* 0x040fe20006000000 */
[----:B------:R-:W-:Y:S01]  /*1580*/  IMAD R6, R6, c[0x0][0x190], RZ ;  /* 0x0000640006067a24 */ /* 0x000fe200078e02ff */
[C---:B------:R-:W-:Y:S01]  /*1590*/  SEL R7, R17.reuse, R7, !P4 ;  /* 0x0000000711077207 */ /* 0x040fe20006000000 */
[----:B------:R-:W-:Y:S01]  /*15a0*/  IMAD R4, R4, c[0x0][0x190], RZ ;  /* 0x0000640004047a24 */ /* 0x000fe200078e02ff */
[----:B------:R-:W-:Y:S01]  /*15b0*/  SEL R9, R17, R28, !P4 ;  /* 0x0000001c11097207 */ /* 0x000fe20006000000 */
[----:B------:R-:W-:Y:S01]  /*15c0*/  IMAD R5, R5, c[0x0][0x190], RZ ;  /* 0x0000640005057a24 */ /* 0x000fe200078e02ff */
[----:B------:R-:W-:Y:S01]  /*15d0*/  SEL R11, R17, R26, !P4 ;  /* 0x0000001a110b7207 */ /* 0x000fe20006000000 */
[----:B------:R-:W-:Y:S01]  /*15e0*/  IMAD R7, R7, c[0x0][0x190], RZ ;  /* 0x0000640007077a24 */ /* 0x000fe200078e02ff */
[----:B------:R-:W-:Y:S01]  /*15f0*/  SEL R13, R17, R24, !P4 ;  /* 0x00000018110d7207 */ /* 0x000fe20006000000 */
[----:B------:R-:W-:Y:S01]  /*1600*/  IMAD R9, R9, c[0x0][0x190], RZ ;  /* 0x0000640009097a24 */ /* 0x000fe200078e02ff */
[-C--:B------:R-:W-:Y:S01]  /*1610*/  LEA R22, P2, R19, R3.reuse, 0x1 ;  /* 0x0000000313167211 */ /* 0x080fe200078408ff */
[----:B------:R-:W-:Y:S01]  /*1620*/  IMAD R11, R11, c[0x0][0x190], RZ ;  /* 0x000064000b0b7a24 */ /* 0x000fe200078e02ff */
[----:B------:R-:W-:Y:S01]  /*1630*/  SEL R17, R17, R20, !P4 ;  /* 0x0000001411117207 */ /* 0x000fe20006000000 */
[----:B------:R-:W-:Y:S01]  /*1640*/  IMAD R13, R13, c[0x0][0x190], RZ ;  /* 0x000064000d0d7a24 */ /* 0x000fe200078e02ff */
[-C--:B------:R-:W-:Y:S01]  /*1650*/  LEA R21, P1, R18, R3.reuse, 0x1 ;  /* 0x0000000312157211 */ /* 0x080fe200078208ff */
[----:B------:R0:W-:Y:S01]  /*1660*/  STL [R1+0x21c], R22 ;  /* 0x00021c1601007387 */ /* 0x0001e20000100800 */
[----:B------:R-:W-:Y:S01]  /*1670*/  LEA R20, P0, R16, R3, 0x1 ;  /* 0x0000000310147211 */ /* 0x000fe200078008ff */
[----:B------:R-:W-:-:S02]  /*1680*/  IMAD R15, R15, c[0x0][0x190], RZ ;  /* 0x000064000f0f7a24 */ /* 0x000fc400078e02ff */
[----:B------:R1:W-:Y:S01]  /*1690*/  STL [R1+0x224], R21 ;  /* 0x0002241501007387 */ /* 0x0003e20000100800 */
[----:B------:R-:W-:Y:S01]  /*16a0*/  LEA.HI.X.SX32 R16, R16, R2, 0x1, P0 ;  /* 0x0000000210107211 */ /* 0x000fe200000f0eff */
[----:B------:R-:W-:Y:S02]  /*16b0*/  IMAD R17, R17, c[0x0][0x190], RZ ;  /* 0x0000640011117a24 */ /* 0x000fe400078e02ff */
[----:B------:R2:W-:Y:S01]  /*16c0*/  STL [R1+0x22c], R20 ;  /* 0x00022c1401007387 */ /* 0x0005e20000100800 */
[-C--:B0-----:R-:W-:Y:S02]  /*16d0*/  LEA R22, P4, R14, R3.reuse, 0x1 ;  /* 0x000000030e167211 */ /* 0x081fe400078808ff */
[----:B-1----:R-:W-:-:S03]  /*16e0*/  LEA R21, P6, R12, R3, 0x1 ;  /* 0x000000030c157211 */ /* 0x002fc600078c08ff */
[----:B------:R0:W-:Y:S01]  /*16f0*/  STL [R1+0x234], R22 ;  /* 0x0002341601007387 */ /* 0x0001e20000100800 */
[----:B--2---:R-:W-:-:S03]  /*1700*/  LEA R20, P5, R10, R3, 0x1 ;  /* 0x000000030a147211 */ /* 0x004fc600078a08ff */
[----:B------:R1:W-:Y:S01]  /*1710*/  STL [R1+0x23c], R21 ;  /* 0x00023c1501007387 */ /* 0x0003e20000100800 */
[----:B------:R-:W-:-:S03]  /*1720*/  LEA.HI.X.SX32 R10, R10, R2, 0x1, P5 ;  /* 0x000000020a0a7211 */ /* 0x000fc600028f0eff */
[----:B------:R2:W-:Y:S01]  /*1730*/  STL [R1+0x244], R20 ;  /* 0x0002441401007387 */ /* 0x0005e20000100800 */
[----:B0-----:R-:W-:Y:S02]  /*1740*/  LEA R22, P3, R8, R3, 0x1 ;  /* 0x0000000308167211 */ /* 0x001fe400078608ff */
[----:B-1----:R-:W-:-:S03]  /*1750*/  LEA.HI.X.SX32 R21, R19, R2, 0x1, P2 ;  /* 0x0000000213157211 */ /* 0x002fc600010f0eff */
[----:B------:R-:W-:Y:S01]  /*1760*/  STL [R1+0x24c], R22 ;  /* 0x00024c1601007387 */ /* 0x000fe20000100800 */
[----:B------:R-:W-:Y:S02]  /*1770*/  LEA.HI.X.SX32 R19, R18, R2, 0x1, P1 ;  /* 0x0000000212137211 */ /* 0x000fe400008f0eff */
[-C--:B--2---:R-:W-:Y:S01]  /*1780*/  LEA R20, P2, R6, R3.reuse, 0x1 ;  /* 0x0000000306147211 */ /* 0x084fe200078408ff */
[----:B------:R-:W-:Y:S01]  /*1790*/  STL [R1+0x218], R21 ;  /* 0x0002181501007387 */ /* 0x000fe20000100800 */
[----:B------:R-:W-:-:S03]  /*17a0*/  LEA R18, P1, R4, R3, 0x1 ;  /* 0x0000000304127211 */ /* 0x000fc600078208ff */
[----:B------:R-:W-:Y:S01]  /*17b0*/  STL [R1+0x254], R20 ;  /* 0x0002541401007387 */ /* 0x000fe20000100800 */
[----:B------:R-:W-:-:S03]  /*17c0*/  LEA.HI.X.SX32 R4, R4, R2, 0x1, P1 ;  /* 0x0000000204047211 */ /* 0x000fc600008f0eff */
[----:B------:R0:W-:Y:S04]  /*17d0*/  STL [R1+0x220], R19 ;  /* 0x0002201301007387 */ /* 0x0001e80000100800 */
[----:B------:R1:W-:Y:S04]  /*17e0*/  STL [R1+0x25c], R18 ;  /* 0x00025c1201007387 */ /* 0x0003e80000100800 */
[----:B------:R2:W-:Y:S01]  /*17f0*/  STL [R1+0x228], R16 ;  /* 0x0002281001007387 */ /* 0x0005e20000100800 */
[----:B0-----:R-:W-:Y:S02]  /*1800*/  LEA R19, P0, R5, R3, 0x1 ;  /* 0x0000000305137211 */ /* 0x001fe400078008ff */
[----:B-1----:R-:W-:-:S03]  /*1810*/  LEA.HI.X.SX32 R18, R14, R2, 0x1, P4 ;  /* 0x000000020e127211 */ /* 0x002fc600020f0eff */
[----:B------:R-:W-:Y:S01]  /*1820*/  STL [R1+0x264], R19 ;  /* 0x0002641301007387 */ /* 0x000fe20000100800 */
[-C--:B------:R-:W-:Y:S02]  /*1830*/  LEA.HI.X.SX32 R14, R12, R2.reuse, 0x1, P6 ;  /* 0x000000020c0e7211 */ /* 0x080fe400030f0eff */
[-C--:B--2---:R-:W-:Y:S01]  /*1840*/  LEA R16, P4, R7, R3.reuse, 0x1 ;  /* 0x0000000307107211 */ /* 0x084fe200078808ff */
[----:B------:R-:W-:Y:S01]  /*1850*/  STL [R1+0x230], R18 ;  /* 0x0002301201007387 */ /* 0x000fe20000100800 */
[----:B------:R-:W-:Y:S02]  /*1860*/  LEA R12, P6, R9, R3, 0x1 ;  /* 0x00000003090c7211 */ /* 0x000fe400078c08ff */
[----:B------:R-:W-:Y:S01]  /*1870*/  LEA.HI.X.SX32 R5, R5, R2, 0x1, P0 ;  /* 0x0000000205057211 */ /* 0x000fe200000f0eff */
[----:B------:R-:W-:Y:S01]  /*1880*/  STL [R1+0x664], R16 ;  /* 0x0006641001007387 */ /* 0x000fe20000100800 */
[----:B------:R-:W-:-:S03]  /*1890*/  ISETP.NE.AND P0, PT, RZ, c[0x0][0x178], PT ;  /* 0x00005e00ff007a0c */ /* 0x000fc60003f05270 */
        /* <DEDUP_REMOVED lines=9> */
[-C--:B------:R-:W-:Y:S02]  /*1930*/  LEA R6, P2, R15, R3.reuse, 0x1 ;  /* 0x000000030f067211 */ /* 0x080fe400078408ff */
[----:B------:R-:W-:Y:S01]  /*1940*/  LEA R3, P1, R17, R3, 0x1 ;  /* 0x0000000311037211 */ /* 0x000fe200078208ff */
[----:B------:R-:W-:Y:S04]  /*1950*/  STL [R1+0x680], R10 ;  /* 0x0006800a01007387 */ /* 0x000fe80000100800 */
[----:B------:R-:W-:Y:S04]  /*1960*/  STL [R1+0x250], R8 ;  /* 0x0002500801007387 */ /* 0x000fe80000100800 */
[----:B------:R-:W-:Y:S04]  /*1970*/  STL [R1+0x688], R6 ;  /* 0x0006880601007387 */ /* 0x000fe80000100800 */
[----:B------:R0:W-:Y:S04]  /*1980*/  STL [R1+0x258], R4 ;  /* 0x0002580401007387 */ /* 0x0001e80000100800 */
[----:B------:R1:W-:Y:S04]  /*1990*/  STL [R1+0x68c], R3 ;  /* 0x00068c0301007387 */ /* 0x0003e80000100800 */
[----:B------:R2:W-:Y:S01]  /*19a0*/  STL [R1+0x260], R5 ;  /* 0x0002600501007387 */ /* 0x0005e20000100800 */
[----:B0-----:R-:W-:-:S02]  /*19b0*/  LEA.HI.X.SX32 R4, R7, R2, 0x1, P4 ;  /* 0x0000000207047211 */ /* 0x001fc400020f0eff */
[----:B-1----:R-:W-:-:S03]  /*19c0*/  LEA.HI.X.SX32 R3, R9, R2, 0x1, P6 ;  /* 0x0000000209037211 */ /* 0x002fc600030f0eff */
[----:B------:R0:W-:Y:S01]  /*19d0*/  STL [R1+0x660], R4 ;  /* 0x0006600401007387 */ /* 0x0001e20000100800 */
[----:B--2---:R-:W-:-:S03]  /*19e0*/  LEA.HI.X.SX32 R5, R11, R2, 0x1, P5 ;  /* 0x000000020b057211 */ /* 0x004fc600028f0eff */
[----:B------:R1:W-:Y:S04]  /*19f0*/  STL [R1+0x668], R3 ;  /* 0x0006680301007387 */ /* 0x0003e80000100800 */
[----:B------:R-:W-:Y:S01]  /*1a00*/  STL [R1+0x670], R5 ;  /* 0x0006700501007387 */ /* 0x000fe20000100800 */
[-C--:B0-----:R-:W-:Y:S02]  /*1a10*/  LEA.HI.X.SX32 R4, R13, R2.reuse, 0x1, P3 ;  /* 0x000000020d047211 */ /* 0x081fe400018f0eff */
[----:B-1----:R-:W-:-:S03]  /*1a20*/  LEA.HI.X.SX32 R3, R15, R2, 0x1, P2 ;  /* 0x000000020f037211 */ /* 0x002fc600010f0eff */
[----:B------:R-:W-:Y:S01]  /*1a30*/  STL [R1+0x67c], R4 ;  /* 0x00067c0401007387 */ /* 0x000fe20000100800 */
[----:B------:R-:W-:Y:S02]  /*1a40*/  LEA.HI.X.SX32 R2, R17, R2, 0x1, P1 ;  /* 0x0000000211027211 */ /* 0x000fe400008f0eff */
[----:B------:R-:W-:Y:S01]  /*1a50*/  ISETP.GE.AND P1, PT, R23, RZ, PT ;  /* 0x000000ff1700720c */ /* 0x000fe20003f26270 */
[----:B------:R0:W-:Y:S04]  /*1a60*/  STL [R1+0x684], R3 ;  /* 0x0006840301007387 */ /* 0x0001e80000100800 */
[----:B------:R1:W-:Y:S04]  /*1a70*/  STL [R1+0x674], R2 ;  /* 0x0006740201007387 */ /* 0x0003e80000100800 */
[----:B------:R-:W-:Y:S01]  /*1a80*/  STL [R1+0x214], RZ ;  /* 0x000214ff01007387 */ /* 0x000fe20000100800 */
[----:B0-----:R-:W-:-:S03]  /*1a90*/  IMAD.MOV.U32 R3, RZ, RZ, c[0x0][0x188] ;  /* 0x00006200ff037624 */ /* 0x001fc600078e00ff */
[----:B------:R-:W-:Y:S01]  /*1aa0*/  @!P1 IMAD.MOV R0, RZ, RZ, -R0 ;  /* 0x000000ffff009224 */ /* 0x000fe200078e0a00 */
[----:B------:R-:W-:Y:S01]  /*1ab0*/  @!P0 LOP3.LUT R0, RZ, c[0x0][0x178], RZ, 0x33, !PT ;  /* 0x00005e00ff008a12 */ /* 0x000fe200078e33ff */
[C---:B------:R-:W-:Y:S01]  /*1ac0*/  IMAD.SHL.U32 R4, R3.reuse, 0x80, RZ ;  /* 0x0000008003047824 */ /* 0x040fe200078e00ff */
[----:B------:R-:W-:Y:S01]  /*1ad0*/  STL [R1+0x30], RZ ;  /* 0x000030ff01007387 */ /* 0x000fe20000100800 */
[C---:B------:R-:W-:Y:S02]  /*1ae0*/  IMAD R5, R3.reuse, 0xfe, RZ ;  /* 0x000000fe03057824 */ /* 0x040fe400078e02ff */
[----:B-1----:R-:W-:Y:S01]  /*1af0*/  IMAD R2, R0, c[0x0][0x184], RZ ;  /* 0x0000610000027a24 */ /* 0x002fe200078e02ff */
[----:B------:R-:W-:Y:S01]  /*1b00*/  SHF.R.S32.HI R0, RZ, 0x1f, R4 ;  /* 0x0000001fff007819 */ /* 0x000fe20000011404 */
[C---:B------:R-:W-:Y:S02]  /*1b10*/  IMAD R6, R3.reuse, 0xfa, RZ ;  /* 0x000000fa03067824 */ /* 0x040fe400078e02ff */
[C---:B------:R-:W-:Y:S01]  /*1b20*/  IMAD R7, R3.reuse, 0xf6, RZ ;  /* 0x000000f603077824 */ /* 0x040fe200078e02ff */
[----:B------:R-:W-:Y:S01]  /*1b30*/  LEA R29, P0, R2, c[0x0][0x160], 0x1 ;  /* 0x00005800021d7a11 */ /* 0x000fe200078008ff */
[C---:B------:R-:W-:Y:S01]  /*1b40*/  IMAD R8, R3.reuse, 0xf2, RZ ;  /* 0x000000f203087824 */ /* 0x040fe200078e02ff */
[----:B------:R-:W-:Y:S01]  /*1b50*/  SHF.L.U64.HI R0, R4, 0x1, R0 ;  /* 0x0000000104007819 */ /* 0x000fe20000010200 */
[----:B------:R-:W-:Y:S01]  /*1b60*/  IMAD R9, R3, 0xee, RZ ;  /* 0x000000ee03097824 */ /* 0x000fe200078e02ff */
[-C--:B------:R-:W-:Y:S01]  /*1b70*/  IADD3 R5, P2, R5, R29.reuse, RZ ;  /* 0x0000001d05057210 */ /* 0x080fe20007f5e0ff */
[----:B------:R-:W-:Y:S01]  /*1b80*/  STL [R1+0x94], R29 ;  /* 0x0000941d01007387 */ /* 0x000fe20000100800 */
[----:B------:R-:W-:Y:S01]  /*1b90*/  LEA.HI.X.SX32 R28, R2, c[0x0][0x164], 0x1, P0 ;  /* 0x00005900021c7a11 */ /* 0x000fe200000f0eff */
[----:B------:R-:W-:Y:S01]  /*1ba0*/  IMAD R10, R3, 0xea, RZ ;  /* 0x000000ea030a7824 */ /* 0x000fe200078e02ff */
[-C--:B------:R-:W-:Y:S01]  /*1bb0*/  IADD3 R4, P4, R6, R29.reuse, RZ ;  /* 0x0000001d06047210 */ /* 0x080fe20007f9e0ff */
[----:B------:R0:W-:Y:S01]  /*1bc0*/  STL [R1+0x26c], R5 ;  /* 0x00026c0501007387 */ /* 0x0001e20000100800 */
[----:B------:R-:W-:Y:S01]  /*1bd0*/  IADD3 R2, P5, R7, R29, RZ ;  /* 0x0000001d07027210 */ /* 0x000fe20007fbe0ff */
[----:B------:R-:W-:-:S02]  /*1be0*/  IMAD R11, R3, 0xe6, RZ ;  /* 0x000000e6030b7824 */ /* 0x000fc400078e02ff */
[----:B------:R-:W-:Y:S01]  /*1bf0*/  STL [R1+0x90], R28 ;  /* 0x0000901c01007387 */ /* 0x000fe20000100800 */
[C---:B------:R-:W-:Y:S02]  /*1c00*/  IMAD R13, R3.reuse, 0x7f, RZ ;  /* 0x0000007f030d7824 */ /* 0x040fe400078e02ff */
[C---:B------:R-:W-:Y:S01]  /*1c10*/  IMAD R15, R3.reuse, 0xe2, RZ ;  /* 0x000000e2030f7824 */ /* 0x040fe200078e02ff */
[----:B------:R1:W-:Y:S01]  /*1c20*/  STL [R1+0x27c], R4 ;  /* 0x00027c0401007387 */ /* 0x0003e20000100800 */
[C---:B------:R-:W-:Y:S01]  /*1c30*/  IMAD R17, R3.reuse, 0x7d, RZ ;  /* 0x0000007d03117824 */ /* 0x040fe200078e02ff */
[-C--:B0-----:R-:W-:Y:S01]  /*1c40*/  IADD3 R5, P6, R8, R29.reuse, RZ ;  /* 0x0000001d08057210 */ /* 0x081fe20007fde0ff */
[C---:B------:R-:W-:Y:S01]  /*1c50*/  IMAD R19, R3.reuse, 0xde, RZ ;  /* 0x000000de03137824 */ /* 0x040fe200078e02ff */
[----:B------:R0:W-:Y:S01]  /*1c60*/  STL [R1+0x28c], R2 ;  /* 0x00028c0201007387 */ /* 0x0001e20000100800 */
[C---:B------:R-:W-:Y:S02]  /*1c70*/  IMAD R21, R3.reuse, 0x7b, RZ ;  /* 0x0000007b03157824 */ /* 0x040fe400078e02ff */
[C---:B------:R-:W-:Y:S01]  /*1c80*/  IMAD R23, R3.reuse, 0xda, RZ ;  /* 0x000000da03177824 */ /* 0x040fe200078e02ff */
[----:B------:R2:W-:Y:S01]  /*1c90*/  STL [R1+0x29c], R5 ;  /* 0x00029c0501007387 */ /* 0x0005e20000100800 */
[C---:B------:R-:W-:Y:S01]  /*1ca0*/  IMAD R25, R3.reuse, 0x79, RZ ;  /* 0x0000007903197824 */ /* 0x040fe200078e02ff */
[----:B-1----:R-:W-:Y:S01]  /*1cb0*/  IADD3 R4, P3, R10, R29, RZ ;  /* 0x0000001d0a047210 */ /* 0x002fe20007f7e0ff */
[----:B------:R-:W-:-:S02]  /*1cc0*/  IMAD R27, R3, 0xd6, RZ ;  /* 0x000000d6031b7824 */ /* 0x000fc400078e02ff */
[----:B------:R-:W-:Y:S01]  /*1cd0*/  IMAD R12, R3, 0x7e, RZ ;  /* 0x0000007e030c7824 */ /* 0x000fe200078e02ff */
[-C--:B0-----:R-:W-:Y:S01]  /*1ce0*/  IADD3 R2, P0, R9, R29.reuse, RZ ;  /* 0x0000001d09027210 */ /* 0x081fe20007f1e0ff */
[C---:B------:R-:W-:Y:S02]  /*1cf0*/  IMAD R14, R3.reuse, 0x7a, RZ ;  /* 0x0000007a030e7824 */ /* 0x040fe400078e02ff */
[----:B------:R-:W-:Y:S01]  /*1d00*/  IMAD R16, R3, 0x76, RZ ;  /* 0x0000007603107824 */ /* 0x000fe200078e02ff */
[----:B--2---:R-:W-:Y:S01]  /*1d10*/  IADD3 R5, P1, R11, R29, RZ ;  /* 0x0000001d0b057210 */ /* 0x004fe20007f3e0ff */
[----:B------:R0:W-:Y:S01]  /*1d20*/  STL [R1+0x2ac], R2 ;  /* 0x0002ac0201007387 */ /* 0x0001e20000100800 */
[C---:B------:R-:W-:Y:S02]  /*1d30*/  IMAD R18, R3.reuse, 0x72, RZ ;  /* 0x0000007203127824 */ /* 0x040fe400078e02ff */
[C---:B------:R-:W-:Y:S01]  /*1d40*/  IMAD R20, R3.reuse, 0x6e, RZ ;  /* 0x0000006e03147824 */ /* 0x040fe200078e02ff */
[----:B------:R1:W-:Y:S01]  /*1d50*/  STL [R1+0x2bc], R4 ;  /* 0x0002bc0401007387 */ /* 0x0003e20000100800 */
[----:B------:R-:W-:-:S02]  /*1d60*/  IMAD R22, R3, 0x6a, RZ ;  /* 0x0000006a03167824 */ /* 0x000fc400078e02ff */
[C---:B------:R-:W-:Y:S01]  /*1d70*/  IMAD R24, R3.reuse, 0x66, RZ ;  /* 0x0000006603187824 */ /* 0x040fe200078e02ff */
[----:B------:R2:W-:Y:S01]  /*1d80*/  STL [R1+0x2cc], R5 ;  /* 0x0002cc0501007387 */ /* 0x0005e20000100800 */
[----:B------:R-:W-:Y:S01]  /*1d90*/  IMAD R26, R3, 0x62, RZ ;  /* 0x00000062031a7824 */ /* 0x000fe200078e02ff */
[----:B0-----:R-:W-:Y:S02]  /*1da0*/  LEA.HI.X.SX32 R2, R13, R28, 0x1, P2 ;  /* 0x0000001c0d027211 */ /* 0x001fe400010f0eff */
[----:B-1----:R-:W-:-:S03]  /*1db0*/  IADD3 R4, P2, R15, R29, RZ ;  /* 0x0000001d0f047210 */ /* 0x002fc60007f5e0ff */
[----:B------:R0:W-:Y:S01]  /*1dc0*/  STL [R1+0x268], R2 ;  /* 0x0002680201007387 */ /* 0x0001e20000100800 */
[----:B--2---:R-:W-:-:S03]  /*1dd0*/  LEA.HI.X.SX32 R5, R17, R28, 0x1, P4 ;  /* 0x0000001c11057211 */ /* 0x004fc600020f0eff */
[----:B------:R1:W-:Y:S04]  /*1de0*/  STL [R1+0x2dc], R4 ;  /* 0x0002dc0401007387 */ /* 0x0003e80000100800 */
[----:B------:R2:W-:Y:S01]  /*1df0*/  STL [R1+0x278], R5 ;  /* 0x0002780501007387 */ /* 0x0005e20000100800 */
[----:B0-----:R-:W-:Y:S02]  /*1e00*/  IADD3 R2, P4, R19, R29, RZ ;  /* 0x0000001d13027210 */ /* 0x001fe40007f9e0ff */
[----:B-1----:R-:W-:-:S03]  /*1e10*/  LEA.HI.X.SX32 R4, R21, R28, 0x1, P5 ;  /* 0x0000001c15047211 */ /* 0x002fc600028f0eff */
[----:B------:R0:W-:Y:S01]  /*1e20*/  STL [R1+0x2ec], R2 ;  /* 0x0002ec0201007387 */ /* 0x0001e20000100800 */
[----:B--2---:R-:W-:-:S03]  /*1e30*/  IADD3 R5, P5, R23, R29, RZ ;  /* 0x0000001d17057210 */ /* 0x004fc60007fbe0ff */
[----:B------:R1:W-:Y:S04]  /*1e40*/  STL [R1+0x288], R4 ;  /* 0x0002880401007387 */ /* 0x0003e80000100800 */
[----:B------:R2:W-:Y:S01]  /*1e50*/  STL [R1+0x2fc], R5 ;  /* 0x0002fc0501007387 */ /* 0x0005e20000100800 */
[----:B0-----:R-:W-:Y:S02]  /*1e60*/  LEA.HI.X.SX32 R2, R25, R28, 0x1, P6 ;  /* 0x0000001c19027211 */ /* 0x001fe400030f0eff */
[----:B------:R-:W-:Y:S01]  /*1e70*/  IADD3 R6, P6, R27, R29, RZ ;  /* 0x0000001d1b067210 */ /* 0x000fe20007fde0ff */
[C---:B-1----:R-:W-:Y:S02]  /*1e80*/  IMAD R4, R3.reuse, 0x77, RZ ;  /* 0x0000007703047824 */ /* 0x042fe400078e02ff */
[----:B------:R0:W-:Y:S01]  /*1e90*/  STL [R1+0x298], R2 ;  /* 0x0002980201007387 */ /* 0x0001e20000100800 */
[----:B--2---:R-:W-:-:S03]  /*1ea0*/  IMAD R5, R3, 0xd2, RZ ;  /* 0x000000d203057824 */ /* 0x004fc600078e02ff */
[----:B------:R1:W-:Y:S01]  /*1eb0*/  STL [R1+0x30c], R6 ;  /* 0x00030c0601007387 */ /* 0x0003e20000100800 */
[-C--:B------:R-:W-:Y:S01]  /*1ec0*/  LEA.HI.X.SX32 R7, R4, R28.reuse, 0x1, P0 ;  /* 0x0000001c04077211 */ /* 0x080fe200000f0eff */
[C---:B------:R-:W-:Y:S02]  /*1ed0*/  IMAD R4, R3.reuse, 0xce, RZ ;  /* 0x000000ce03047824 */ /* 0x040fe400078e02ff */
[----:B0-----:R-:W-:Y:S02]  /*1ee0*/  IMAD R2, R3, 0x75, RZ ;  /* 0x0000007503027824 */ /* 0x001fe400078e02ff */
[----:B------:R0:W-:Y:S01]  /*1ef0*/  STL [R1+0x2a8], R7 ;  /* 0x0002a80701007387 */ /* 0x0001e20000100800 */
[----:B-1----:R-:W-:Y:S02]  /*1f00*/  IADD3 R6, P0, R5, R29, RZ ;  /* 0x0000001d05067210 */ /* 0x002fe40007f1e0ff */
[----:B------:R-:W-:Y:S01]  /*1f10*/  LEA.HI.X.SX32 R5, R2, R28, 0x1, P3 ;  /* 0x0000001c02057211 */ /* 0x000fe200018f0eff */
[----:B------:R-:W-:-:S02]  /*1f20*/  IMAD R2, R3, 0x73, RZ ;  /* 0x0000007303027824 */ /* 0x000fc400078e02ff */
[----:B------:R1:W-:Y:S03]  /*1f30*/  STL [R1+0x31c], R6 ;  /* 0x00031c0601007387 */ /* 0x0003e60000100800 */
[----:B0-----:R-:W-:Y:S01]  /*1f40*/  LEA.HI.X.SX32 R7, R2, R28, 0x1, P1 ;  /* 0x0000001c02077211 */ /* 0x001fe200008f0eff */
[----:B------:R0:W-:Y:S01]  /*1f50*/  STL [R1+0x2b8], R5 ;  /* 0x0002b80501007387 */ /* 0x0001e20000100800 */
[C---:B------:R-:W-:Y:S01]  /*1f60*/  IMAD R2, R3.reuse, 0xc6, RZ ;  /* 0x000000c603027824 */ /* 0x040fe200078e02ff */
[-C--:B-1----:R-:W-:Y:S01]  /*1f70*/  IADD3 R6, P3, R4, R29.reuse, RZ ;  /* 0x0000001d04067210 */ /* 0x082fe20007f7e0ff */
[C---:B------:R-:W-:Y:S02]  /*1f80*/  IMAD R4, R3.reuse, 0x71, RZ ;  /* 0x0000007103047824 */ /* 0x040fe400078e02ff */
[----:B0-----:R-:W-:Y:S02]  /*1f90*/  IMAD R5, R3, 0xca, RZ ;  /* 0x000000ca03057824 */ /* 0x001fe400078e02ff */
[----:B------:R0:W-:Y:S04]  /*1fa0*/  STL [R1+0x32c], R6 ;  /* 0x00032c0601007387 */ /* 0x0001e80000100800 */
[----:B------:R1:W-:Y:S01]  /*1fb0*/  STL [R1+0x2c8], R7 ;  /* 0x0002c80701007387 */ /* 0x0003e20000100800 */
[----:B0-----:R-:W-:-:S02]  /*1fc0*/  IADD3 R6, P1, R5, R29, RZ ;  /* 0x0000001d05067210 */ /* 0x001fc40007f3e0ff */
[-C--:B------:R-:W-:Y:S01]  /*1fd0*/  LEA.HI.X.SX32 R5, R4, R28.reuse, 0x1, P2 ;  /* 0x0000001c04057211 */ /* 0x080fe200010f0eff */
[C---:B------:R-:W-:Y:S02]  /*1fe0*/  IMAD R4, R3.reuse, 0x6f, RZ ;  /* 0x0000006f03047824 */ /* 0x040fe400078e02ff */
[----:B------:R0:W-:Y:S03]  /*1ff0*/  STL [R1+0x33c], R6 ;  /* 0x00033c0601007387 */ /* 0x0001e60000100800 */
[----:B-1----:R-:W-:Y:S01]  /*2000*/  LEA.HI.X.SX32 R7, R4, R28, 0x1, P4 ;  /* 0x0000001c04077211 */ /* 0x002fe200020f0eff */
[----:B------:R1:W-:Y:S01]  /*2010*/  STL [R1+0x2d8], R5 ;  /* 0x0002d80501007387 */ /* 0x0003e20000100800 */
[C---:B------:R-:W-:Y:S01]  /*2020*/  IMAD R4, R3.reuse, 0xbe, RZ ;  /* 0x000000be03047824 */ /* 0x040fe200078e02ff */
[----:B0-----:R-:W-:Y:S01]  /*2030*/  IADD3 R6, P2, R2, R29, RZ ;  /* 0x0000001d02067210 */ /* 0x001fe20007f5e0ff */
[----:B------:R-:W-:-:S02]  /*2040*/  IMAD R2, R3, 0x6d, RZ ;  /* 0x0000006d03027824 */ /* 0x000fc400078e02ff */
[----:B-1----:R-:W-:Y:S02]  /*2050*/  IMAD R5, R3, 0xc2, RZ ;  /* 0x000000c203057824 */ /* 0x002fe400078e02ff */
[----:B------:R0:W-:Y:S04]  /*2060*/  STL [R1+0x34c], R6 ;  /* 0x00034c0601007387 */ /* 0x0001e80000100800 */
[----:B------:R1:W-:Y:S01]  /*2070*/  STL [R1+0x2e8], R7 ;  /* 0x0002e80701007387 */ /* 0x0003e20000100800 */
[----:B0-----:R-:W-:Y:S02]  /*2080*/  IADD3 R6, P4, R5, R29, RZ ;  /* 0x0000001d05067210 */ /* 0x001fe40007f9e0ff */
[----:B------:R-:W-:Y:S01]  /*2090*/  LEA.HI.X.SX32 R5, R2, R28, 0x1, P5 ;  /* 0x0000001c02057211 */ /* 0x000fe200028f0eff */
[----:B------:R-:W-:-:S02]  /*20a0*/  IMAD R2, R3, 0x6b, RZ ;  /* 0x0000006b03027824 */ /* 0x000fc400078e02ff */
[----:B------:R0:W-:Y:S03]  /*20b0*/  STL [R1+0x35c], R6 ;  /* 0x00035c0601007387 */ /* 0x0001e60000100800 */
[----:B-1----:R-:W-:Y:S01]  /*20c0*/  LEA.HI.X.SX32 R7, R2, R28, 0x1, P6 ;  /* 0x0000001c02077211 */ /* 0x002fe200030f0eff */
[----:B------:R1:W-:Y:S01]  /*20d0*/  STL [R1+0x2f8], R5 ;  /* 0x0002f80501007387 */ /* 0x0003e20000100800 */
[C---:B------:R-:W-:Y:S01]  /*20e0*/  IMAD R2, R3.reuse, 0xb6, RZ ;  /* 0x000000b603027824 */ /* 0x040fe200078e02ff */
[-C--:B0-----:R-:W-:Y:S01]  /*20f0*/  IADD3 R6, P5, R4, R29.reuse, RZ ;  /* 0x0000001d04067210 */ /* 0x081fe20007fbe0ff */
[C---:B------:R-:W-:Y:S02]  /*2100*/  IMAD R4, R3.reuse, 0x69, RZ ;  /* 0x0000006903047824 */ /* 0x040fe400078e02ff */
[----:B-1----:R-:W-:Y:S02]  /*2110*/  IMAD R5, R3, 0xba, RZ ;  /* 0x000000ba03057824 */ /* 0x002fe400078e02ff */
        /* <DEDUP_REMOVED lines=108> */
[----:B------:R0:W-:Y:S01]  /*27e0*/  STL [R1+0x2b4], R6 ;  /* 0x0002b40601007387 */ /* 0x0001e20000100800 */
[----:B------:R-:W-:-:S03]  /*27f0*/  LEA.HI.X.SX32 R2, R2, R28, 0x1, P4 ;  /* 0x0000001c02027211 */ /* 0x000fc600020f0eff */
[----:B------:R1:W-:Y:S01]  /*2800*/  STL [R1+0x428], R7 ;  /* 0x0004280701007387 */ /* 0x0003e20000100800 */
[----:B0-----:R-:W-:Y:S01]  /*2810*/  IADD3 R6, P2, R5, R29, RZ ;  /* 0x0000001d05067210 */ /* 0x001fe20007f5e0ff */
[----:B------:R-:W-:-:S04]  /*2820*/  IMAD R5, R3, 0x43, RZ ;  /* 0x0000004303057824 */ /* 0x000fc800078e02ff */
[----:B------:R0:W-:Y:S01]  /*2830*/  STL [R1+0x2d4], R6 ;  /* 0x0002d40601007387 */ /* 0x0001e20000100800 */
[-C--:B------:R-:W-:Y:S02]  /*2840*/  LEA.HI.X.SX32 R5, R5, R28.reuse, 0x1, P5 ;  /* 0x0000001c05057211 */ /* 0x080fe400028f0eff */
[-C--:B-1----:R-:W-:Y:S01]  /*2850*/  IADD3 R7, P5, R12, R29.reuse, RZ ;  /* 0x0000001d0c077210 */ /* 0x082fe20007fbe0ff */
[----:B------:R1:W-:Y:S01]  /*2860*/  STL [R1+0x438], R2 ;  /* 0x0004380201007387 */ /* 0x0003e20000100800 */
[-C--:B0-----:R-:W-:Y:S01]  /*2870*/  IADD3 R6, P4, R4, R29.reuse, RZ ;  /* 0x0000001d04067210 */ /* 0x081fe20007f9e0ff */
[C---:B------:R-:W-:Y:S02]  /*2880*/  IMAD R4, R3.reuse, 0xd4, RZ ;  /* 0x000000d403047824 */ /* 0x040fe400078e02ff */
[C---:B-1----:R-:W-:Y:S02]  /*2890*/  IMAD R2, R3.reuse, 0x41, RZ ;  /* 0x0000004103027824 */ /* 0x042fe400078e02ff */
[----:B------:R0:W-:Y:S04]  /*28a0*/  STL [R1+0x2f4], R6 ;  /* 0x0002f40601007387 */ /* 0x0001e80000100800 */
[----:B------:R1:W-:Y:S04]  /*28b0*/  STL [R1+0x448], R5 ;  /* 0x0004480501007387 */ /* 0x0003e80000100800 */
[----:B------:R-:W-:Y:S01]  /*28c0*/  STL [R1+0x46c], R7 ;  /* 0x00046c0701007387 */ /* 0x000fe20000100800 */
[----:B0-----:R-:W-:Y:S01]  /*28d0*/  LEA.HI.X.SX32 R6, R2, R28, 0x1, P6 ;  /* 0x0000001c02067211 */ /* 0x001fe200030f0eff */
[----:B------:R-:W-:Y:S01]  /*28e0*/  IMAD R2, R3, 0x3f, RZ ;  /* 0x0000003f03027824 */ /* 0x000fe200078e02ff */
[----:B-1----:R-:W-:-:S03]  /*28f0*/  IADD3 R5, P6, R4, R29, RZ ;  /* 0x0000001d04057210 */ /* 0x002fc60007fde0ff */
[----:B------:R0:W-:Y:S01]  /*2900*/  STL [R1+0x458], R6 ;  /* 0x0004580601007387 */ /* 0x0001e20000100800 */
[----:B------:R-:W-:-:S03]  /*2910*/  IMAD R4, R3, 0xcc, RZ ;  /* 0x000000cc03047824 */ /* 0x000fc600078e02ff */
[----:B------:R1:W-:Y:S01]  /*2920*/  STL [R1+0x314], R5 ;  /* 0x0003140501007387 */ /* 0x0003e20000100800 */
[-C--:B0-----:R-:W-:Y:S01]  /*2930*/  LEA.HI.X.SX32 R6, R2, R28.reuse, 0x1, P5 ;  /* 0x0000001c02067211 */ /* 0x081fe200028f0eff */
[----:B------:R-:W-:Y:S01]  /*2940*/  IMAD R2, R3, 0x3d, RZ ;  /* 0x0000003d03027824 */ /* 0x000fe200078e02ff */
[----:B-1----:R-:W-:Y:S02]  /*2950*/  LEA.HI.X.SX32 R5, R12, R28, 0x1, P0 ;  /* 0x0000001c0c057211 */ /* 0x002fe400000f0eff */
[----:B------:R-:W-:-:S03]  /*2960*/  IADD3 R7, P0, R14, R29, RZ ;  /* 0x0000001d0e077210 */ /* 0x000fc60007f1e0ff */
[----:B------:R0:W-:Y:S04]  /*2970*/  STL [R1+0x270], R5 ;  /* 0x0002700501007387 */ /* 0x0001e80000100800 */
[----:B------:R-:W-:Y:S04]  /*2980*/  STL [R1+0x47c], R7 ;  /* 0x00047c0701007387 */ /* 0x000fe80000100800 */
[----:B------:R1:W-:Y:S01]  /*2990*/  STL [R1+0x468], R6 ;  /* 0x0004680601007387 */ /* 0x0003e20000100800 */
[----:B0-----:R-:W-:Y:S01]  /*29a0*/  IADD3 R5, P5, R4, R29, RZ ;  /* 0x0000001d04057210 */ /* 0x001fe20007fbe0ff */
[----:B------:R-:W-:-:S04]  /*29b0*/  IMAD R4, R3, 0xc4, RZ ;  /* 0x000000c403047824 */ /* 0x000fc800078e02ff */
[----:B------:R0:W-:Y:S01]  /*29c0*/  STL [R1+0x334], R5 ;  /* 0x0003340501007387 */ /* 0x0001e20000100800 */
[-C--:B-1----:R-:W-:Y:S01]  /*29d0*/  LEA.HI.X.SX32 R6, R2, R28.reuse, 0x1, P0 ;  /* 0x0000001c02067211 */ /* 0x082fe200000f0eff */
[----:B------:R-:W-:Y:S01]  /*29e0*/  IMAD R2, R3, 0x3b, RZ ;  /* 0x0000003b03027824 */ /* 0x000fe200078e02ff */
[----:B0-----:R-:W-:Y:S02]  /*29f0*/  LEA.HI.X.SX32 R5, R14, R28, 0x1, P3 ;  /* 0x0000001c0e057211 */ /* 0x001fe400018f0eff */
        /* <DEDUP_REMOVED lines=32> */
[----:B------:R1:W-:Y:S04]  /*2c00*/  STL [R1+0x4bc], R7 ;  /* 0x0004bc0701007387 */ /* 0x0003e80000100800 */
[----:B------:R2:W-:Y:S01]  /*2c10*/  STL [R1+0x4a8], R6 ;  /* 0x0004a80601007387 */ /* 0x0005e20000100800 */
[----:B0-----:R-:W-:Y:S01]  /*2c20*/  IADD3 R5, P2, R4, R29, RZ ;  /* 0x0000001d04057210 */ /* 0x001fe20007f5e0ff */
[----:B------:R-:W-:Y:S01]  /*2c30*/  IMAD R4, R3, 0xa4, RZ ;  /* 0x000000a403047824 */ /* 0x000fe200078e02ff */
[----:B-1----:R-:W-:-:S03]  /*2c40*/  LEA.HI.X.SX32 R7, R22, R28, 0x1, P6 ;  /* 0x0000001c16077211 */ /* 0x002fc600030f0eff */
[----:B------:R0:W-:Y:S01]  /*2c50*/  STL [R1+0x3b4], R5 ;  /* 0x0003b40501007387 */ /* 0x0001e20000100800 */
[----:B--2---:R-:W-:-:S03]  /*2c60*/  IADD3 R6, P6, R24, R29, RZ ;  /* 0x0000001d18067210 */ /* 0x004fc60007fde0ff */
[----:B------:R1:W-:Y:S04]  /*2c70*/  STL [R1+0x310], R7 ;  /* 0x0003100701007387 */ /* 0x0003e80000100800 */
[----:B------:R-:W-:Y:S01]  /*2c80*/  STL [R1+0x4cc], R6 ;  /* 0x0004cc0601007387 */ /* 0x000fe20000100800 */
[-C--:B0-----:R-:W-:Y:S02]  /*2c90*/  LEA.HI.X.SX32 R5, R2, R28.reuse, 0x1, P4 ;  /* 0x0000001c02057211 */ /* 0x081fe400020f0eff */
[-C--:B------:R-:W-:Y:S02]  /*2ca0*/  IADD3 R2, P4, R4, R29.reuse, RZ ;  /* 0x0000001d04027210 */ /* 0x080fe40007f9e0ff */
[----:B------:R-:W-:Y:S01]  /*2cb0*/  LEA.HI.X.SX32 R4, R24, R28, 0x1, P5 ;  /* 0x0000001c18047211 */ /* 0x000fe200028f0eff */
[----:B------:R0:W-:Y:S01]  /*2cc0*/  STL [R1+0x4b8], R5 ;  /* 0x0004b80501007387 */ /* 0x0001e20000100800 */
[----:B-1----:R-:W-:-:S03]  /*2cd0*/  IADD3 R7, P5, R26, R29, RZ ;  /* 0x0000001d1a077210 */ /* 0x002fc60007fbe0ff */
[----:B------:R1:W-:Y:S04]  /*2ce0*/  STL [R1+0x3d4], R2 ;  /* 0x0003d40201007387 */ /* 0x0003e80000100800 */
[----:B------:R2:W-:Y:S01]  /*2cf0*/  STL [R1+0x330], R4 ;  /* 0x0003300401007387 */ /* 0x0005e20000100800 */
[----:B0-----:R-:W-:-:S03]  /*2d00*/  IMAD R5, R3, 0x33, RZ ;  /* 0x0000003303057824 */ /* 0x001fc600078e02ff */
[----:B------:R0:W-:Y:S01]  /*2d10*/  STL [R1+0x4dc], R7 ;  /* 0x0004dc0701007387 */ /* 0x0001e20000100800 */
[----:B-1----:R-:W-:Y:S01]  /*2d20*/  IMAD R2, R3, 0x9c, RZ ;  /* 0x0000009c03027824 */ /* 0x002fe200078e02ff */
[----:B------:R-:W-:Y:S01]  /*2d30*/  LEA.HI.X.SX32 R6, R5, R28, 0x1, P6 ;  /* 0x0000001c05067211 */ /* 0x000fe200030f0eff */
[----:B--2---:R-:W-:-:S03]  /*2d40*/  IMAD R4, R3, 0x5e, RZ ;  /* 0x0000005e03047824 */ /* 0x004fc600078e02ff */
[-C--:B------:R-:W-:Y:S01]  /*2d50*/  IADD3 R5, P6, R2, R29.reuse, RZ ;  /* 0x0000001d02057210 */ /* 0x080fe20007fde0ff */
[----:B------:R1:W-:Y:S01]  /*2d60*/  STL [R1+0x4c8], R6 ;  /* 0x0004c80601007387 */ /* 0x0003e20000100800 */
[-C--:B------:R-:W-:Y:S02]  /*2d70*/  LEA.HI.X.SX32 R2, R26, R28.reuse, 0x1, P0 ;  /* 0x0000001c1a027211 */ /* 0x080fe400000f0eff */
[C---:B0-----:R-:W-:Y:S01]  /*2d80*/  IADD3 R7, P0, R4.reuse, R29, RZ ;  /* 0x0000001d04077210 */ /* 0x041fe20007f1e0ff */
[----:B------:R0:W-:Y:S01]  /*2d90*/  STL [R1+0x3f4], R5 ;  /* 0x0003f40501007387 */ /* 0x0001e20000100800 */
[----:B------:R-:W-:-:S03]  /*2da0*/  LEA.HI.X.SX32 R4, R4, R28, 0x1, P3 ;  /* 0x0000001c04047211 */ /* 0x000fc600018f0eff */
[----:B------:R2:W-:Y:S01]  /*2db0*/  STL [R1+0x350], R2 ;  /* 0x0003500201007387 */ /* 0x0005e20000100800 */
[----:B-1----:R-:W-:-:S03]  /*2dc0*/  IMAD R6, R3, 0x31, RZ ;  /* 0x0000003103067824 */ /* 0x002fc600078e02ff */
[----:B------:R1:W-:Y:S01]  /*2dd0*/  STL [R1+0x4ec], R7 ;  /* 0x0004ec0701007387 */ /* 0x0003e20000100800 */
[C---:B0-----:R-:W-:Y:S01]  /*2de0*/  IMAD R5, R3.reuse, 0x94, RZ ;  /* 0x0000009403057824 */ /* 0x041fe200078e02ff */
[----:B------:R-:W-:Y:S01]  /*2df0*/  LEA.HI.X.SX32 R6, R6, R28, 0x1, P5 ;  /* 0x0000001c06067211 */ /* 0x000fe200028f0eff */
[----:B--2---:R-:W-:-:S03]  /*2e00*/  IMAD R2, R3, 0x5a, RZ ;  /* 0x0000005a03027824 */ /* 0x004fc600078e02ff */
[-C--:B------:R-:W-:Y:S01]  /*2e10*/  IADD3 R5, P5, R5, R29.reuse, RZ ;  /* 0x0000001d05057210 */ /* 0x080fe20007fbe0ff */
[----:B------:R0:W-:Y:S01]  /*2e20*/  STL [R1+0x4d8], R6 ;  /* 0x0004d80601007387 */ /* 0x0001e20000100800 */
[----:B-1----:R-:W-:-:S03]  /*2e30*/  IADD3 R7, P3, R2, R29, RZ ;  /* 0x0000001d02077210 */ /* 0x002fc60007f7e0ff */
[----:B------:R1:W-:Y:S01]  /*2e40*/  STL [R1+0x414], R5 ;  /* 0x0004140501007387 */ /* 0x0003e20000100800 */
[----:B------:R-:W-:-:S03]  /*2e50*/  LEA.HI.X.SX32 R2, R2, R28, 0x1, P1 ;  /* 0x0000001c02027211 */ /* 0x000fc600008f0eff */
[----:B------:R2:W-:Y:S01]  /*2e60*/  STL [R1+0x370], R4 ;  /* 0x0003700401007387 */ /* 0x0005e20000100800 */
[----:B0-----:R-:W-:-:S03]  /*2e70*/  IMAD R6, R3, 0x2f, RZ ;  /* 0x0000002f03067824 */ /* 0x001fc600078e02ff */
[----:B------:R0:W-:Y:S01]  /*2e80*/  STL [R1+0x4fc], R7 ;  /* 0x0004fc0701007387 */ /* 0x0001e20000100800 */
[C---:B-1----:R-:W-:Y:S01]  /*2e90*/  IMAD R5, R3.reuse, 0x8c, RZ ;  /* 0x0000008c03057824 */ /* 0x042fe200078e02ff */
[----:B------:R-:W-:Y:S01]  /*2ea0*/  LEA.HI.X.SX32 R6, R6, R28, 0x1, P0 ;  /* 0x0000001c06067211 */ /* 0x000fe200000f0eff */
[----:B--2---:R-:W-:-:S03]  /*2eb0*/  IMAD R4, R3, 0x56, RZ ;  /* 0x0000005603047824 */ /* 0x004fc600078e02ff */
[-C--:B------:R-:W-:Y:S01]  /*2ec0*/  IADD3 R5, P0, R5, R29.reuse, RZ ;  /* 0x0000001d05057210 */ /* 0x080fe20007f1e0ff */
[----:B------:R1:W-:Y:S01]  /*2ed0*/  STL [R1+0x4e8], R6 ;  /* 0x0004e80601007387 */ /* 0x0003e20000100800 */
[----:B0-----:R-:W-:-:S03]  /*2ee0*/  IADD3 R7, P1, R4, R29, RZ ;  /* 0x0000001d04077210 */ /* 0x001fc60007f3e0ff */
        /* <DEDUP_REMOVED lines=33> */
[----:B------:R1:W-:Y:S04]  /*3100*/  STL [R1+0x2c4], R5 ;  /* 0x0002c40501007387 */ /* 0x0003e80000100800 */
[----:B------:R2:W-:Y:S01]  /*3110*/  STL [R1+0x3f0], R4 ;  /* 0x0003f00401007387 */ /* 0x0005e20000100800 */
[----:B0-----:R-:W-:-:S03]  /*3120*/  IMAD R6, R3, 0x27, RZ ;  /* 0x0000002703067824 */ /* 0x001fc600078e02ff */
[----:B------:R0:W-:Y:S01]  /*3130*/  STL [R1+0x53c], R7 ;  /* 0x00053c0701007387 */ /* 0x0001e20000100800 */
[C---:B-1----:R-:W-:Y:S01]  /*3140*/  IMAD R5, R3.reuse, 0xd8, RZ ;  /* 0x000000d803057824 */ /* 0x042fe200078e02ff */
[----:B------:R-:W-:Y:S01]  /*3150*/  LEA.HI.X.SX32 R6, R6, R28, 0x1, P4 ;  /* 0x0000001c06067211 */ /* 0x000fe200020f0eff */
[----:B--2---:R-:W-:-:S04]  /*3160*/  IMAD R4, R3, 0x46, RZ ;  /* 0x0000004603047824 */ /* 0x004fc800078e02ff */
[----:B------:R1:W-:Y:S01]  /*3170*/  STL [R1+0x528], R6 ;  /* 0x0005280601007387 */ /* 0x0003e20000100800 */
[----:B0-----:R-:W-:Y:S02]  /*3180*/  IADD3 R7, P4, R5, R29, RZ ;  /* 0x0000001d05077210 */ /* 0x001fe40007f9e0ff */
[----:B------:R-:W-:Y:S01]  /*3190*/  LEA.HI.X.SX32 R5, R2, R28, 0x1, P5 ;  /* 0x0000001c02057211 */ /* 0x000fe200028f0eff */
[C---:B------:R-:W-:Y:S02]  /*31a0*/  IMAD R2, R3.reuse, 0xc8, RZ ;  /* 0x000000c803027824 */ /* 0x040fe400078e02ff */
[----:B------:R0:W-:Y:S01]  /*31b0*/  STL [R1+0x304], R7 ;  /* 0x0003040701007387 */ /* 0x0001e20000100800 */
[----:B-1----:R-:W-:-:S03]  /*31c0*/  IMAD R6, R3, 0x25, RZ ;  /* 0x0000002503067824 */ /* 0x002fc600078e02ff */
[----:B------:R1:W-:Y:S02]  /*31d0*/  STL [R1+0x410], R5 ;  /* 0x0004100501007387 */ /* 0x0003e40000100800 */
[----:B------:R-:W-:Y:S02]  /*31e0*/  LEA.HI.X.SX32 R6, R6, R28, 0x1, P6 ;  /* 0x0000001c06067211 */ /* 0x000fe400030f0eff */
[----:B0-----:R-:W-:Y:S01]  /*31f0*/  IADD3 R7, P5, R4, R29, RZ ;  /* 0x0000001d04077210 */ /* 0x001fe20007fbe0ff */
[----:B-1----:R-:W-:-:S04]  /*3200*/  IMAD R5, R3, 0x42, RZ ;  /* 0x0000004203057824 */ /* 0x002fc800078e02ff */
[----:B------:R0:W-:Y:S04]  /*3210*/  STL [R1+0x54c], R7 ;  /* 0x00054c0701007387 */ /* 0x0001e80000100800 */
[----:B------:R1:W-:Y:S01]  /*3220*/  STL [R1+0x538], R6 ;  /* 0x0005380601007387 */ /* 0x0003e20000100800 */
[-C--:B------:R-:W-:Y:S02]  /*3230*/  LEA.HI.X.SX32 R8, R5, R28.reuse, 0x1, P3 ;  /* 0x0000001c05087211 */ /* 0x080fe400018f0eff */
[----:B0-----:R-:W-:Y:S01]  /*3240*/  IADD3 R7, P6, R2, R29, RZ ;  /* 0x0000001d02077210 */ /* 0x001fe20007fde0ff */
[----:B------:R-:W-:Y:S01]  /*3250*/  IMAD R2, R3, 0x23, RZ ;  /* 0x0000002303027824 */ /* 0x000fe200078e02ff */
[----:B-1----:R-:W-:-:S03]  /*3260*/  LEA.HI.X.SX32 R6, R4, R28, 0x1, P0 ;  /* 0x0000001c04067211 */ /* 0x002fc600000f0eff */
[----:B------:R0:W-:Y:S01]  /*3270*/  STL [R1+0x344], R7 ;  /* 0x0003440701007387 */ /* 0x0001e20000100800 */
[----:B------:R-:W-:-:S03]  /*3280*/  IMAD R4, R3, 0xb8, RZ ;  /* 0x000000b803047824 */ /* 0x000fc600078e02ff */
[----:B------:R1:W-:Y:S01]  /*3290*/  STL [R1+0x430], R6 ;  /* 0x0004300601007387 */ /* 0x0003e20000100800 */
[----:B0-----:R-:W-:Y:S02]  /*32a0*/  IADD3 R7, P0, R5, R29, RZ ;  /* 0x0000001d05077210 */ /* 0x001fe40007f1e0ff */
[----:B-1----:R-:W-:-:S03]  /*32b0*/  LEA.HI.X.SX32 R6, R2, R28, 0x1, P5 ;  /* 0x0000001c02067211 */ /* 0x002fc600028f0eff */
[----:B------:R0:W-:Y:S01]  /*32c0*/  STL [R1+0x55c], R7 ;  /* 0x00055c0701007387 */ /* 0x0001e20000100800 */
[----:B------:R-:W-:-:S03]  /*32d0*/  IMAD R2, R3, 0x7c, RZ ;  /* 0x0000007c03027824 */ /* 0x000fc600078e02ff */
[----:B------:R1:W-:Y:S01]  /*32e0*/  STL [R1+0x548], R6 ;  /* 0x0005480601007387 */ /* 0x0003e20000100800 */
[-C--:B0-----:R-:W-:Y:S01]  /*32f0*/  IADD3 R7, P5, R4, R29.reuse, RZ ;  /* 0x0000001d04077210 */ /* 0x081fe20007fbe0ff */
[C---:B------:R-:W-:Y:S02]  /*3300*/  IMAD R4, R3.reuse, 0x21, RZ ;  /* 0x0000002103047824 */ /* 0x040fe400078e02ff */
[C---:B-1----:R-:W-:Y:S02]  /*3310*/  IMAD R6, R3.reuse, 0x3e, RZ ;  /* 0x0000003e03067824 */ /* 0x042fe400078e02ff */
[----:B------:R0:W-:Y:S01]  /*3320*/  STL [R1+0x384], R7 ;  /* 0x0003840701007387 */ /* 0x0001e20000100800 */
[----:B------:R-:W-:Y:S01]  /*3330*/  LEA.HI.X.SX32 R5, R4, R28, 0x1, P0 ;  /* 0x0000001c04057211 */ /* 0x000fe200000f0eff */
[----:B------:R-:W-:Y:S02]  /*3340*/  IMAD R4, R3, 0xa8, RZ ;  /* 0x000000a803047824 */ /* 0x000fe400078e02ff */
[----:B------:R1:W-:Y:S01]  /*3350*/  STL [R1+0x450], R8 ;  /* 0x0004500801007387 */ /* 0x0003e20000100800 */
[----:B0-----:R-:W-:-:S04]  /*3360*/  IADD3 R7, P3, R2, R29, RZ ;  /* 0x0000001d02077210 */ /* 0x001fc80007f7e0ff */
[CC--:B-1----:R-:W-:Y:S01]  /*3370*/  LEA.HI.X.SX32 R8, R6.reuse, R28.reuse, 0x1, P3 ;  /* 0x0000001c06087211 */ /* 0x0c2fe200018f0eff */
[----:B------:R0:W-:Y:S04]  /*3380*/  STL [R1+0x474], R7 ;  /* 0x0004740701007387 */ /* 0x0001e80000100800 */
        /* <DEDUP_REMOVED lines=104> */
[----:B-1----:R-:W-:Y:S02]  /*3a10*/  IMAD R5, R3, 0x13, RZ ;  /* 0x0000001303057824 */ /* 0x002fe400078e02ff */
[----:B------:R0:W-:Y:S03]  /*3a20*/  STL [R1+0x424], R7 ;  /* 0x0004240701007387 */ /* 0x0001e60000100800 */
[----:B------:R-:W-:Y:S01]  /*3a30*/  LEA.HI.X.SX32 R6, R5, R28, 0x1, P0 ;  /* 0x0000001c05067211 */ /* 0x000fe200000f0eff */
[----:B------:R-:W-:Y:S01]  /*3a40*/  IMAD R5, R3, 0xe0, RZ ;  /* 0x000000e003057824 */ /* 0x000fe200078e02ff */
[----:B------:R-:W-:Y:S01]  /*3a50*/  STL [R1+0x530], R8 ;  /* 0x0005300801007387 */ /* 0x000fe20000100800 */
[----:B0-----:R-:W-:-:S05]  /*3a60*/  IADD3 R7, P3, R2, R29, RZ ;  /* 0x0000001d02077210 */ /* 0x001fca0007f7e0ff */
[----:B------:R0:W-:Y:S04]  /*3a70*/  STL [R1+0x554], R7 ;  /* 0x0005540701007387 */ /* 0x0001e80000100800 */
[----:B------:R1:W-:Y:S01]  /*3a80*/  STL [R1+0x5c8], R6 ;  /* 0x0005c80601007387 */ /* 0x0003e20000100800 */
[CC--:B0-----:R-:W-:Y:S02]  /*3a90*/  IADD3 R7, P0, R4.reuse, R29.reuse, RZ ;  /* 0x0000001d04077210 */ /* 0x0c1fe40007f1e0ff */
[-C--:B------:R-:W-:Y:S02]  /*3aa0*/  LEA.HI.X.SX32 R4, R4, R28.reuse, 0x1, P3 ;  /* 0x0000001c04047211 */ /* 0x080fe400018f0eff */
[----:B-1----:R-:W-:Y:S01]  /*3ab0*/  LEA.HI.X.SX32 R6, R2, R28, 0x1, P4 ;  /* 0x0000001c02067211 */ /* 0x002fe200020f0eff */
[----:B------:R-:W-:Y:S01]  /*3ac0*/  IMAD R2, R3, 0x78, RZ ;  /* 0x0000007803027824 */ /* 0x000fe200078e02ff */
[-C--:B------:R-:W-:Y:S01]  /*3ad0*/  IADD3 R5, P4, R5, R29.reuse, RZ ;  /* 0x0000001d05057210 */ /* 0x080fe20007f9e0ff */
[----:B------:R0:W-:Y:S04]  /*3ae0*/  STL [R1+0x5dc], R7 ;  /* 0x0005dc0701007387 */ /* 0x0001e80000100800 */
[----:B------:R1:W-:Y:S04]  /*3af0*/  STL [R1+0x440], R6 ;  /* 0x0004400601007387 */ /* 0x0003e80000100800 */
[----:B------:R2:W-:Y:S01]  /*3b00*/  STL [R1+0x2e4], R5 ;  /* 0x0002e40501007387 */ /* 0x0005e20000100800 */
[----:B0-----:R-:W-:-:S03]  /*3b10*/  IADD3 R7, P3, R2, R29, RZ ;  /* 0x0000001d02077210 */ /* 0x001fc60007f7e0ff */
[----:B------:R0:W-:Y:S01]  /*3b20*/  STL [R1+0x550], R4 ;  /* 0x0005500401007387 */ /* 0x0001e20000100800 */
[----:B-1----:R-:W-:-:S03]  /*3b30*/  IMAD R6, R3, 0x11, RZ ;  /* 0x0000001103067824 */ /* 0x002fc600078e02ff */
[----:B------:R1:W-:Y:S01]  /*3b40*/  STL [R1+0x484], R7 ;  /* 0x0004840701007387 */ /* 0x0003e20000100800 */
[C---:B--2---:R-:W-:Y:S01]  /*3b50*/  IMAD R5, R3.reuse, 0x3c, RZ ;  /* 0x0000003c03057824 */ /* 0x044fe200078e02ff */
[-C--:B------:R-:W-:Y:S02]  /*3b60*/  LEA.HI.X.SX32 R8, R6, R28.reuse, 0x1, P0 ;  /* 0x0000001c06087211 */ /* 0x080fe400000f0eff */
[----:B------:R-:W-:Y:S01]  /*3b70*/  LEA.HI.X.SX32 R6, R2, R28, 0x1, P6 ;  /* 0x0000001c02067211 */ /* 0x000fe200030f0eff */
[C---:B0-----:R-:W-:Y:S02]  /*3b80*/  IMAD R4, R3.reuse, 0x1e, RZ ;  /* 0x0000001e03047824 */ /* 0x041fe400078e02ff */
[----:B------:R-:W-:Y:S01]  /*3b90*/  IMAD R2, R3, 0xa0, RZ ;  /* 0x000000a003027824 */ /* 0x000fe200078e02ff */
[----:B------:R-:W-:Y:S01]  /*3ba0*/  STL [R1+0x5d8], R8 ;  /* 0x0005d80801007387 */ /* 0x000fe20000100800 */
[----:B-1----:R-:W-:-:S05]  /*3bb0*/  IADD3 R7, P0, R5, R29, RZ ;  /* 0x0000001d05077210 */ /* 0x002fca0007f1e0ff */
        /* <DEDUP_REMOVED lines=14> */
[----:B--2---:R-:W-:Y:S01]  /*3ca0*/  IMAD R2, R3, 0x34, RZ ;  /* 0x0000003403027824 */ /* 0x004fe200078e02ff */
[-C--:B------:R-:W-:Y:S02]  /*3cb0*/  LEA.HI.X.SX32 R8, R6, R28.reuse, 0x1, P6 ;  /* 0x0000001c06087211 */ /* 0x080fe400030f0eff */
[----:B------:R-:W-:Y:S01]  /*3cc0*/  LEA.HI.X.SX32 R6, R5, R28, 0x1, P5 ;  /* 0x0000001c05067211 */ /* 0x000fe200028f0eff */
[C---:B0-----:R-:W-:Y:S02]  /*3cd0*/  IMAD R4, R3.reuse, 0x1a, RZ ;  /* 0x0000001a03047824 */ /* 0x041fe400078e02ff */
[----:B------:R-:W-:Y:S01]  /*3ce0*/  STL [R1+0x5e8], R8 ;  /* 0x0005e80801007387 */ /* 0x000fe20000100800 */
[----:B------:R-:W-:Y:S01]  /*3cf0*/  IMAD R5, R3, 0xc0, RZ ;  /* 0x000000c003057824 */ /* 0x000fe200078e02ff */
[----:B-1----:R-:W-:-:S05]  /*3d00*/  IADD3 R7, P6, R2, R29, RZ ;  /* 0x0000001d02077210 */ /* 0x002fca0007fde0ff */
[----:B------:R0:W-:Y:S04]  /*3d10*/  STL [R1+0x594], R7 ;  /* 0x0005940701007387 */ /* 0x0001e80000100800 */
[----:B------:R1:W-:Y:S01]  /*3d20*/  STL [R1+0x320], R6 ;  /* 0x0003200601007387 */ /* 0x0003e20000100800 */
[----:B0-----:R-:W-:Y:S02]  /*3d30*/  IADD3 R7, P5, R4, R29, RZ ;  /* 0x0000001d04077210 */ /* 0x001fe40007fbe0ff */
[----:B-1----:R-:W-:-:S03]  /*3d40*/  LEA.HI.X.SX32 R6, R2, R28, 0x1, P0 ;  /* 0x0000001c02067211 */ /* 0x002fc600000f0eff */
[----:B------:R0:W-:Y:S01]  /*3d50*/  STL [R1+0x5fc], R7 ;  /* 0x0005fc0701007387 */ /* 0x0001e20000100800 */
[----:B------:R-:W-:-:S03]  /*3d60*/  IMAD R2, R3, 0x58, RZ ;  /* 0x0000005803027824 */ /* 0x000fc600078e02ff */
[----:B------:R1:W-:Y:S01]  /*3d70*/  STL [R1+0x4c0], R6 ;  /* 0x0004c00601007387 */ /* 0x0003e20000100800 */
[----:B0-----:R-:W-:Y:S01]  /*3d80*/  IADD3 R7, P0, R5, R29, RZ ;  /* 0x0000001d05077210 */ /* 0x001fe20007f1e0ff */
[----:B------:R-:W-:Y:S01]  /*3d90*/  IMAD R5, R3, 0xd, RZ ;  /* 0x0000000d03057824 */ /* 0x000fe200078e02ff */
[----:B-1----:R-:W-:-:S03]  /*3da0*/  LEA.HI.X.SX32 R6, R4, R28, 0x1, P6 ;  /* 0x0000001c04067211 */ /* 0x002fc600030f0eff */
[----:B------:R0:W-:Y:S01]  /*3db0*/  STL [R1+0x364], R7 ;  /* 0x0003640701007387 */ /* 0x0001e20000100800 */
[----:B------:R-:W-:Y:S01]  /*3dc0*/  IMAD R4, R3, 0x2c, RZ ;  /* 0x0000002c03047824 */ /* 0x000fe200078e02ff */
[-C--:B------:R-:W-:Y:S02]  /*3dd0*/  LEA.HI.X.SX32 R5, R5, R28.reuse, 0x1, P5 ;  /* 0x0000001c05057211 */ /* 0x080fe400028f0eff */
[----:B------:R1:W-:Y:S01]  /*3de0*/  STL [R1+0x590], R6 ;  /* 0x0005900601007387 */ /* 0x0003e20000100800 */
[CC--:B0-----:R-:W-:Y:S02]  /*3df0*/  IADD3 R7, P6, R2.reuse, R29.reuse, RZ ;  /* 0x0000001d02077210 */ /* 0x0c1fe40007fde0ff */
[----:B------:R-:W-:Y:S01]  /*3e00*/  LEA.HI.X.SX32 R2, R2, R28, 0x1, P1 ;  /* 0x0000001c02027211 */ /* 0x000fe200008f0eff */
[----:B-1----:R-:W-:Y:S02]  /*3e10*/  IMAD R6, R3, 0x16, RZ ;  /* 0x0000001603067824 */ /* 0x002fe400078e02ff */
[----:B------:R0:W-:Y:S04]  /*3e20*/  STL [R1+0x504], R7 ;  /* 0x0005040701007387 */ /* 0x0001e80000100800 */
[----:B------:R1:W-:Y:S01]  /*3e30*/  STL [R1+0x5f8], R5 ;  /* 0x0005f80501007387 */ /* 0x0003e20000100800 */
[----:B0-----:R-:W-:-:S02]  /*3e40*/  IADD3 R7, P5, R4, R29, RZ ;  /* 0x0000001d04077210 */ /* 0x001fc40007fbe0ff */
[-C--:B------:R-:W-:Y:S01]  /*3e50*/  LEA.HI.X.SX32 R4, R4, R28.reuse, 0x1, P6 ;  /* 0x0000001c04047211 */ /* 0x080fe200030f0eff */
[----:B-1----:R-:W-:Y:S02]  /*3e60*/  IMAD R5, R3, 0x48, RZ ;  /* 0x0000004803057824 */ /* 0x002fe400078e02ff */
[----:B------:R0:W-:Y:S04]  /*3e70*/  STL [R1+0x5b4], R7 ;  /* 0x0005b40701007387 */ /* 0x0001e80000100800 */
[----:B------:R1:W-:Y:S01]  /*3e80*/  STL [R1+0x3a0], R2 ;  /* 0x0003a00201007387 */ /* 0x0003e20000100800 */
[C---:B------:R-:W-:Y:S02]  /*3e90*/  IADD3 R8, P6, R5.reuse, R29, RZ ;  /* 0x0000001d05087210 */ /* 0x040fe40007fde0ff */
[----:B------:R-:W-:-:S02]  /*3ea0*/  LEA.HI.X.SX32 R5, R5, R28, 0x1, P2 ;  /* 0x0000001c05057211 */ /* 0x000fc400010f0eff */
[----:B0-----:R-:W-:Y:S01]  /*3eb0*/  IADD3 R7, P1, R6, R29, RZ ;  /* 0x0000001d06077210 */ /* 0x001fe20007f3e0ff */
[----:B-1----:R-:W-:-:S04]  /*3ec0*/  IMAD R2, R3, 0x24, RZ ;  /* 0x0000002403027824 */ /* 0x002fc800078e02ff */
[----:B------:R0:W-:Y:S04]  /*3ed0*/  STL [R1+0x60c], R7 ;  /* 0x00060c0701007387 */ /* 0x0001e80000100800 */
[----:B------:R1:W-:Y:S04]  /*3ee0*/  STL [R1+0x500], R4 ;  /* 0x0005000401007387 */ /* 0x0003e80000100800 */
[----:B------:R2:W-:Y:S01]  /*3ef0*/  STL [R1+0x544], R8 ;  /* 0x0005440801007387 */ /* 0x0005e20000100800 */
[----:B0-----:R-:W-:Y:S01]  /*3f00*/  LEA.HI.X.SX32 R7, R6, R28, 0x1, P5 ;  /* 0x0000001c06077211 */ /* 0x001fe200028f0eff */
[----:B------:R-:W-:-:S02]  /*3f10*/  IMAD R6, R3, 0x12, RZ ;  /* 0x0000001203067824 */ /* 0x000fc400078e02ff */
[----:B-1----:R-:W-:Y:S02]  /*3f20*/  IMAD R4, R3, 0xb, RZ ;  /* 0x0000000b03047824 */ /* 0x002fe400078e02ff */
[----:B------:R0:W-:Y:S01]  /*3f30*/  STL [R1+0x5b0], R7 ;  /* 0x0005b00701007387 */ /* 0x0001e20000100800 */
[C---:B--2---:R-:W-:Y:S02]  /*3f40*/  IADD3 R8, P5, R2.reuse, R29, RZ ;  /* 0x0000001d02087210 */ /* 0x044fe40007fbe0ff */
[----:B------:R-:W-:-:S03]  /*3f50*/  LEA.HI.X.SX32 R2, R2, R28, 0x1, P6 ;  /* 0x0000001c02027211 */ /* 0x000fc600030f0eff */
[----:B------:R1:W-:Y:S01]  /*3f60*/  STL [R1+0x5d4], R8 ;  /* 0x0005d40801007387 */ /* 0x0003e20000100800 */
[----:B0-----:R-:W-:Y:S01]  /*3f70*/  LEA.HI.X.SX32 R7, R4, R28, 0x1, P1 ;  /* 0x0000001c04077211 */ /* 0x001fe200008f0eff */
[----:B------:R-:W-:-:S04]  /*3f80*/  IMAD R4, R3, 0x70, RZ ;  /* 0x0000007003047824 */ /* 0x000fc800078e02ff */
[----:B------:R0:W-:Y:S01]  /*3f90*/  STL [R1+0x608], R7 ;  /* 0x0006080701007387 */ /* 0x0001e20000100800 */
[----:B-1----:R-:W-:-:S05]  /*3fa0*/  IADD3 R8, P1, R6, R29, RZ ;  /* 0x0000001d06087210 */ /* 0x002fca0007f3e0ff */
[----:B------:R1:W-:Y:S01]  /*3fb0*/  STL [R1+0x61c], R8 ;  /* 0x00061c0801007387 */ /* 0x0003e20000100800 */
[----:B0-----:R-:W-:-:S03]  /*3fc0*/  IMAD R7, R3, 0x38, RZ ;  /* 0x0000003803077824 */ /* 0x001fc600078e02ff */
[----:B------:R0:W-:Y:S02]  /*3fd0*/  STL [R1+0x420], R5 ;  /* 0x0004200501007387 */ /* 0x0001e40000100800 */
[-C--:B------:R-:W-:Y:S02]  /*3fe0*/  IADD3 R9, P6, R7, R29.reuse, RZ ;  /* 0x0000001d07097210 */ /* 0x080fe40007fde0ff */
[----:B-1----:R-:W-:Y:S01]  /*3ff0*/  IADD3 R8, P2, R4, R29, RZ ;  /* 0x0000001d04087210 */ /* 0x002fe20007f5e0ff */
[----:B0-----:R-:W-:-:S04]  /*4000*/  IMAD R5, R3, 0x1c, RZ ;  /* 0x0000001c03057824 */ /* 0x001fc800078e02ff */
        /* <DEDUP_REMOVED lines=13> */
[C---:B-1----:R-:W-:Y:S02]  /*40e0*/  IADD3 R9, P1, R6.reuse, R29, RZ ;  /* 0x0000001d06097210 */ /* 0x042fe40007f3e0ff */
[----:B------:R-:W-:-:S03]  /*40f0*/  LEA.HI.X.SX32 R6, R6, R28, 0x1, P5 ;  /* 0x0000001c06067211 */ /* 0x000fc600028f0eff */
[----:B------:R1:W-:Y:S01]  /*4100*/  STL [R1+0x62c], R9 ;  /* 0x00062c0901007387 */ /* 0x0003e20000100800 */
[----:B0-----:R-:W-:Y:S01]  /*4110*/  LEA.HI.X.SX32 R8, R4, R28, 0x1, P4 ;  /* 0x0000001c04087211 */ /* 0x001fe200020f0eff */
[----:B------:R-:W-:Y:S01]  /*4120*/  IMAD R4, R3, 0x28, RZ ;  /* 0x0000002803047824 */ /* 0x000fe200078e02ff */
[----:B------:R-:W-:-:S03]  /*4130*/  IADD3 R10, P4, R2, R29, RZ ;  /* 0x0000001d020a7210 */ /* 0x000fc60007f9e0ff */
[----:B------:R0:W-:Y:S01]  /*4140*/  STL [R1+0x2e0], R8 ;  /* 0x0002e00801007387 */ /* 0x0001e20000100800 */
[----:B-1----:R-:W-:-:S03]  /*4150*/  LEA.HI.X.SX32 R9, R7, R28, 0x1, P2 ;  /* 0x0000001c07097211 */ /* 0x002fc600010f0eff */
[----:B------:R-:W-:Y:S01]  /*4160*/  STL [R1+0x524], R10 ;  /* 0x0005240a01007387 */ /* 0x000fe20000100800 */
[----:B------:R-:W-:-:S03]  /*4170*/  IADD3 R7, P2, R4, R29, RZ ;  /* 0x0000001d04077210 */ /* 0x000fc60007f5e0ff */
[----:B------:R1:W-:Y:S01]  /*4180*/  STL [R1+0x4a0], R9 ;  /* 0x0004a00901007387 */ /* 0x0003e20000100800 */
[----:B0-----:R-:W-:-:S03]  /*4190*/  IMAD R8, R3, 0x14, RZ ;  /* 0x0000001403087824 */ /* 0x001fc600078e02ff */
[----:B------:R0:W-:Y:S02]  /*41a0*/  STL [R1+0x5c4], R7 ;  /* 0x0005c40701007387 */ /* 0x0001e40000100800 */
[C---:B------:R-:W-:Y:S02]  /*41b0*/  LEA.HI.X.SX32 R11, R8.reuse, R28, 0x1, P2 ;  /* 0x0000001c080b7211 */ /* 0x040fe400010f0eff */
[----:B------:R2:W-:Y:S01]  /*41c0*/  STL [R1+0x580], R5 ;  /* 0x0005800501007387 */ /* 0x0005e20000100800 */
[C---:B-1----:R-:W-:Y:S01]  /*41d0*/  IMAD R9, R3.reuse, 0xa, RZ ;  /* 0x0000000a03097824 */ /* 0x042fe200078e02ff */
[----:B0-----:R-:W-:Y:S01]  /*41e0*/  IADD3 R7, P6, R8, R29, RZ ;  /* 0x0000001d08077210 */ /* 0x001fe20007fde0ff */
[----:B------:R-:W-:-:S03]  /*41f0*/  IMAD R8, R3, 0x5, RZ ;  /* 0x0000000503087824 */ /* 0x000fc600078e02ff */
[----:B------:R-:W-:Y:S01]  /*4200*/  IADD3 R10, P5, R9, R29, RZ ;  /* 0x0000001d090a7210 */ /* 0x000fe20007fbe0ff */
[----:B--2---:R-:W-:Y:S01]  /*4210*/  IMAD R5, R3, 0x7, RZ ;  /* 0x0000000703057824 */ /* 0x004fe200078e02ff */
[----:B------:R0:W-:Y:S01]  /*4220*/  STL [R1+0x614], R7 ;  /* 0x0006140701007387 */ /* 0x0001e20000100800 */
[----:B------:R-:W-:-:S03]  /*4230*/  LEA.HI.X.SX32 R9, R9, R28, 0x1, P6 ;  /* 0x0000001c09097211 */ /* 0x000fc600030f0eff */
[----:B------:R1:W-:Y:S01]  /*4240*/  STL [R1+0x5f0], R6 ;  /* 0x0005f00601007387 */ /* 0x0003e20000100800 */
[----:B------:R-:W-:-:S03]  /*4250*/  LEA.HI.X.SX32 R5, R5, R28, 0x1, P1 ;  /* 0x0000001c05057211 */ /* 0x000fc600008f0eff */
[----:B------:R2:W-:Y:S01]  /*4260*/  STL [R1+0x63c], R10 ;  /* 0x00063c0a01007387 */ /* 0x0005e20000100800 */
[----:B0-----:R-:W-:-:S03]  /*4270*/  IMAD R7, R3, 0x60, RZ ;  /* 0x0000006003077824 */ /* 0x001fc600078e02ff */
[----:B------:R0:W-:Y:S01]  /*4280*/  STL [R1+0x628], R5 ;  /* 0x0006280501007387 */ /* 0x0001e20000100800 */
[----:B-1----:R-:W-:Y:S01]  /*4290*/  IMAD R6, R3, 0x30, RZ ;  /* 0x0000003003067824 */ /* 0x002fe200078e02ff */
[----:B--2---:R-:W-:Y:S02]  /*42a0*/  IADD3 R10, P1, R7, R29, RZ ;  /* 0x0000001d070a7210 */ /* 0x004fe40007f3e0ff */
[----:B0-----:R-:W-:-:S03]  /*42b0*/  LEA.HI.X.SX32 R5, R2, R28, 0x1, P3 ;  /* 0x0000001c02057211 */ /* 0x001fc600018f0eff */
[----:B------:R0:W-:Y:S01]  /*42c0*/  STL [R1+0x4e4], R10 ;  /* 0x0004e40a01007387 */ /* 0x0001e20000100800 */
[----:B------:R-:W-:-:S03]  /*42d0*/  IMAD R2, R3, 0x18, RZ ;  /* 0x0000001803027824 */ /* 0x000fc600078e02ff */
[----:B------:R1:W-:Y:S01]  /*42e0*/  STL [R1+0x3e0], R5 ;  /* 0x0003e00501007387 */ /* 0x0003e20000100800 */
[C---:B0-----:R-:W-:Y:S02]  /*42f0*/  IADD3 R10, P3, R6.reuse, R29, RZ ;  /* 0x0000001d060a7210 */ /* 0x041fe40007f7e0ff */
[-C--:B------:R-:W-:Y:S02]  /*4300*/  LEA.HI.X.SX32 R6, R6, R28.reuse, 0x1, P1 ;  /* 0x0000001c06067211 */ /* 0x080fe400008f0eff */
[----:B-1----:R-:W-:Y:S01]  /*4310*/  LEA.HI.X.SX32 R5, R4, R28, 0x1, P4 ;  /* 0x0000001c04057211 */ /* 0x002fe200020f0eff */
[----:B------:R0:W-:Y:S01]  /*4320*/  STL [R1+0x5a4], R10 ;  /* 0x0005a40a01007387 */ /* 0x0001e20000100800 */
[----:B------:R-:W-:-:S03]  /*4330*/  IMAD R4, R3, 0xc, RZ ;  /* 0x0000000c03047824 */ /* 0x000fc600078e02ff */
[----:B------:R1:W-:Y:S01]  /*4340*/  STL [R1+0x520], R5 ;  /* 0x0005200501007387 */ /* 0x0003e20000100800 */
[----:B0-----:R-:W-:Y:S01]  /*4350*/  IADD3 R10, P4, R2, R29, RZ ;  /* 0x0000001d020a7210 */ /* 0x001fe20007f9e0ff */
[----:B-1----:R-:W-:-:S04]  /*4360*/  IMAD R5, R3, 0x6, RZ ;  /* 0x0000000603057824 */ /* 0x002fc800078e02ff */
[----:B------:R0:W-:Y:S04]  /*4370*/  STL [R1+0x604], R10 ;  /* 0x0006040a01007387 */ /* 0x0001e80000100800 */
[----:B------:R1:W-:Y:S01]  /*4380*/  STL [R1+0x5c0], R11 ;  /* 0x0005c00b01007387 */ /* 0x0003e20000100800 */
[-C--:B0-----:R-:W-:Y:S02]  /*4390*/  IADD3 R10, P2, R4, R29.reuse, RZ ;  /* 0x0000001d040a7210 */ /* 0x081fe40007f5e0ff */
[----:B-1----:R-:W-:-:S03]  /*43a0*/  IADD3 R11, P6, R5, R29, RZ ;  /* 0x0000001d050b7210 */ /* 0x002fc60007fde0ff */
[----:B------:R0:W-:Y:S04]  /*43b0*/  STL [R1+0x634], R10 ;  /* 0x0006340a01007387 */ /* 0x0001e80000100800 */
[----:B------:R1:W-:Y:S04]  /*43c0*/  STL [R1+0x610], R9 ;  /* 0x0006100901007387 */ /* 0x0003e80000100800 */
[----:B------:R-:W-:Y:S01]  /*43d0*/  STL [R1+0x64c], R11 ;  /* 0x00064c0b01007387 */ /* 0x000fe20000100800 */
[-C--:B0-----:R-:W-:Y:S02]  /*43e0*/  LEA.HI.X.SX32 R10, R8, R28.reuse, 0x1, P5 ;  /* 0x0000001c080a7211 */ /* 0x081fe400028f0eff */
[----:B------:R-:W-:-:S02]  /*43f0*/  LEA.HI.X.SX32 R8, R7, R28, 0x1, P0 ;  /* 0x0000001c07087211 */ /* 0x000fc400000f0eff */
[CC--:B-1----:R-:W-:Y:S01]  /*4400*/  LEA R9, P5, R3.reuse, R29.reuse, 0x7 ;  /* 0x0000001d03097211 */ /* 0x0c2fe200078a38ff */
[----:B------:R-:W-:Y:S01]  /*4410*/  STL [R1+0x638], R10 ;  /* 0x0006380a01007387 */ /* 0x000fe20000100800 */
[----:B------:R-:W-:-:S03]  /*4420*/  LEA R7, P0, R3, R29, 0x6 ;  /* 0x0000001d03077211 */ /* 0x000fc600078030ff */
[----:B------:R-:W-:Y:S04]  /*4430*/  STL [R1+0x464], R9 ;  /* 0x0004640901007387 */ /* 0x000fe80000100800 */
[----:B------:R0:W-:Y:S04]  /*4440*/  STL [R1+0x360], R8 ;  /* 0x0003600801007387 */ /* 0x0001e80000100800 */
[----:B------:R1:W-:Y:S04]  /*4450*/  STL [R1+0x564], R7 ;  /* 0x0005640701007387 */ /* 0x0003e80000100800 */
[----:B------:R2:W-:Y:S01]  /*4460*/  STL [R1+0x4e0], R6 ;  /* 0x0004e00601007387 */ /* 0x0005e20000100800 */
[----:B0-----:R-:W-:-:S02]  /*4470*/  LEA R8, P1, R3, R29, 0x5 ;  /* 0x0000001d03087211 */ /* 0x001fc400078228ff */
[----:B-1----:R-:W-:-:S03]  /*4480*/  LEA.HI.X.SX32 R7, R2, R28, 0x1, P3 ;  /* 0x0000001c02077211 */ /* 0x002fc600018f0eff */
[----:B------:R-:W-:Y:S01]  /*4490*/  STL [R1+0x5e4], R8 ;  /* 0x0005e40801007387 */ /* 0x000fe20000100800 */
[C---:B------:R-:W-:Y:S01]  /*44a0*/  IMAD.SHL.U32 R2, R3.reuse, 0x2, RZ ;  /* 0x0000000203027824 */ /* 0x040fe200078e00ff */
[CC--:B--2---:R-:W-:Y:S02]  /*44b0*/  LEA R6, P3, R3.reuse, R29.reuse, 0x4 ;  /* 0x0000001d03067211 */ /* 0x0c4fe400078620ff */
[----:B------:R0:W-:Y:S04]  /*44c0*/  STL [R1+0x5a0], R7 ;  /* 0x0005a00701007387 */ /* 0x0001e80000100800 */
[----:B------:R1:W-:Y:S01]  /*44d0*/  STL [R1+0x624], R6 ;  /* 0x0006240601007387 */ /* 0x0003e20000100800 */
[----:B0-----:R-:W-:Y:S01]  /*44e0*/  LEA.HI.X.SX32 R7, R4, R28, 0x1, P4 ;  /* 0x0000001c04077211 */ /* 0x001fe200020f0eff */
[C---:B------:R-:W-:Y:S01]  /*44f0*/  IMAD R4, R3.reuse, 0x3, RZ ;  /* 0x0000000303047824 */ /* 0x040fe200078e02ff */
[----:B-1----:R-:W-:-:S03]  /*4500*/  LEA R6, P4, R3, R29, 0x3 ;  /* 0x0000001d03067211 */ /* 0x002fc600078818ff */
[----:B------:R0:W-:Y:S04]  /*4510*/  STL [R1+0x600], R7 ;  /* 0x0006000701007387 */ /* 0x0001e80000100800 */
[----:B------:R1:W-:Y:S01]  /*4520*/  STL [R1+0x644], R6 ;  /* 0x0006440601007387 */ /* 0x0003e20000100800 */
[----:B0-----:R-:W-:Y:S01]  /*4530*/  LEA.HI.X.SX32 R7, R5, R28, 0x1, P2 ;  /* 0x0000001c05077211 */ /* 0x001fe200010f0eff */
[----:B------:R-:W-:Y:S01]  /*4540*/  IMAD.SHL.U32 R5, R3, 0x40, RZ ;  /* 0x0000004003057824 */ /* 0x000fe200078e00ff */
[----:B-1----:R-:W-:-:S03]  /*4550*/  IADD3 R6, P2, R2, R29, RZ ;  /* 0x0000001d02067210 */ /* 0x002fc60007f5e0ff */
[----:B------:R0:W-:Y:S04]  /*4560*/  STL [R1+0x630], R7 ;  /* 0x0006300701007387 */ /* 0x0001e80000100800 */
[----:B------:R1:W-:Y:S01]  /*4570*/  STL [R1+0x65c], R6 ;  /* 0x00065c0601007387 */ /* 0x0003e20000100800 */
[----:B0-----:R-:W-:-:S03]  /*4580*/  LEA.HI.X.SX32 R7, R4, R28, 0x1, P6 ;  /* 0x0000001c04077211 */ /* 0x001fc600030f0eff */
[----:B------:R-:W2:Y:S01]  /*4590*/  LDL R4, [R1+0x1b8] ;  /* 0x0001b80001047983 */ /* 0x000ea20000100800 */
[----:B------:R-:W-:Y:S02]  /*45a0*/  LEA.HI.X.SX32 R5, R5, R28, 0x1, P5 ;  /* 0x0000001c05057211 */ /* 0x000fe400028f0eff */
[C---:B-1----:R-:W-:Y:S01]  /*45b0*/  LEA R6, P6, R3.reuse, R29, 0x2 ;  /* 0x0000001d03067211 */ /* 0x042fe200078c10ff */
[----:B------:R0:W-:Y:S01]  /*45c0*/  STL [R1+0x648], R7 ;  /* 0x0006480701007387 */ /* 0x0001e20000100800 */
[----:B------:R-:W-:-:S03]  /*45d0*/  IMAD.SHL.U32 R8, R3, 0x20, RZ ;  /* 0x0000002003087824 */ /* 0x000fc600078e00ff */
[----:B------:R1:W5:Y:S01]  /*45e0*/  LDL.LU R29, [R1+0x6b4] ;  /* 0x0006b400011d7983 */ /* 0x0003620000300800 */
[-C--:B------:R-:W-:Y:S02]  /*45f0*/  LEA.HI.X.SX32 R2, R2, R28.reuse, 0x1, P6 ;  /* 0x0000001c02027211 */ /* 0x080fe400030f0eff */
[----:B------:R-:W-:Y:S01]  /*4600*/  LEA.HI.X.SX32 R8, R8, R28, 0x1, P0 ;  /* 0x0000001c08087211 */ /* 0x000fe200000f0eff */
[----:B------:R3:W-:Y:S01]  /*4610*/  STL [R1+0x654], R6 ;  /* 0x0006540601007387 */ /* 0x0007e20000100800 */
[----:B0-----:R-:W-:-:S03]  /*4620*/  IMAD.SHL.U32 R7, R3, 0x10, RZ ;  /* 0x0000001003077824 */ /* 0x001fc600078e00ff */
[----:B------:R0:W-:Y:S02]  /*4630*/  STL [R1+0x460], R5 ;  /* 0x0004600501007387 */ /* 0x0001e40000100800 */
[----:B------:R-:W-:Y:S02]  /*4640*/  LEA.HI.X.SX32 R7, R7, R28, 0x1, P1 ;  /* 0x0000001c07077211 */ /* 0x000fe400008f0eff */
[----:B------:R-:W-:Y:S01]  /*4650*/  STL [R1+0x560], R8 ;  /* 0x0005600801007387 */ /* 0x000fe20000100800 */
[----:B---3--:R-:W-:-:S03]  /*4660*/  IMAD.SHL.U32 R6, R3, 0x8, RZ ;  /* 0x0000000803067824 */ /* 0x008fc600078e00ff */
[----:B------:R-:W-:Y:S01]  /*4670*/  STL [R1+0x5e0], R7 ;  /* 0x0005e00701007387 */ /* 0x000fe20000100800 */
[C---:B0-----:R-:W-:Y:S01]  /*4680*/  IMAD.SHL.U32 R5, R3.reuse, 0x4, RZ ;  /* 0x0000000403057824 */ /* 0x041fe200078e00ff */
[-C--:B------:R-:W-:Y:S02]  /*4690*/  LEA.HI.X.SX32 R6, R6, R28.reuse, 0x1, P3 ;  /* 0x0000001c06067211 */ /* 0x080fe400018f0eff */
[-C--:B------:R-:W-:Y:S02]  /*46a0*/  LEA.HI.X.SX32 R3, R3, R28.reuse, 0x1, P2 ;  /* 0x0000001c03037211 */ /* 0x080fe400010f0eff */
[----:B------:R-:W-:Y:S01]  /*46b0*/  LEA.HI.X.SX32 R5, R5, R28, 0x1, P4 ;  /* 0x0000001c05057211 */ /* 0x000fe200020f0eff */
[----:B------:R-:W-:Y:S04]  /*46c0*/  STL [R1+0x620], R6 ;  /* 0x0006200601007387 */ /* 0x000fe80000100800 */
[----:B------:R-:W0:Y:S04]  /*46d0*/  S2R R28, SR_TID.X ;  /* 0x00000000001c7919 */ /* 0x000e280000002100 */
[----:B------:R-:W-:Y:S04]  /*46e0*/  STL [R1+0x640], R5 ;  /* 0x0006400501007387 */ /* 0x000fe80000100800 */
[----:B------:R-:W-:Y:S04]  /*46f0*/  STL [R1+0x658], R3 ;  /* 0x0006580301007387 */ /* 0x000fe80000100800 */
[----:B------:R-:W-:Y:S04]  /*4700*/  STL [R1+0x34], RZ ;  /* 0x000034ff01007387 */ /* 0x000fe80000100800 */
[----:B------:R3:W-:Y:S04]  /*4710*/  STL [R1+0x650], R2 ;  /* 0x0006500201007387 */ /* 0x0007e80000100800 */
[----:B------:R1:W-:Y:S01]  /*4720*/  STL [R1+0x38], RZ ;  /* 0x000038ff01007387 */ /* 0x0003e20000100800 */
[----:B0-----:R-:W-:-:S03]  /*4730*/  LOP3.LUT R28, R28, 0x7f, RZ, 0xc0, !PT ;  /* 0x0000007f1c1c7812 */ /* 0x001fc600078ec0ff */
[----:B------:R1:W-:Y:S02]  /*4740*/  STL [R1+0x3c], RZ ;  /* 0x00003cff01007387 */ /* 0x0003e40000100800 */
[----:B------:R-:W-:Y:S02]  /*4750*/  IMAD.SHL.U32 R28, R28, 0x2, RZ ;  /* 0x000000021c1c7824 */ /* 0x000fe400078e00ff */
[----:B------:R1:W-:Y:S04]  /*4760*/  STL [R1+0x20], RZ ;  /* 0x000020ff01007387 */ /* 0x0003e80000100800 */
[----:B------:R1:W-:Y:S01]  /*4770*/  STL [R1+0x24], RZ ;  /* 0x000024ff01007387 */ /* 0x0003e20000100800 */
[C---:B---3--:R-:W-:Y:S02]  /*4780*/  LOP3.LUT R2, R28.reuse, 0x20, RZ, 0x3c, !PT ;  /* 0x000000201c027812 */ /* 0x048fe400078e3cff */
[C---:B------:R-:W-:Y:S01]  /*4790*/  LOP3.LUT R2, R28.reuse, 0x50, RZ, 0x3c, !PT ;  /* 0x000000501c027812 */ /* 0x040fe200078e3cff */
[----:B------:R1:W-:Y:S01]  /*47a0*/  STL [R1+0x28], RZ ;  /* 0x000028ff01007387 */ /* 0x0003e20000100800 */
[----:B------:R-:W-:-:S02]  /*47b0*/  LOP3.LUT R3, R28, 0x10, RZ, 0x3c, !PT ;  /* 0x000000101c037812 */ /* 0x000fc400078e3cff */
[C---:B------:R-:W-:Y:S01]  /*47c0*/  LOP3.LUT R5, R28.reuse, 0x30, RZ, 0x3c, !PT ;  /* 0x000000301c057812 */ /* 0x040fe200078e3cff */
[----:B------:R1:W-:Y:S01]  /*47d0*/  STL [R1+0x2c], RZ ;  /* 0x00002cff01007387 */ /* 0x0003e20000100800 */
[C---:B------:R-:W-:Y:S02]  /*47e0*/  LOP3.LUT R3, R28.reuse, 0x40, RZ, 0x3c, !PT ;  /* 0x000000401c037812 */ /* 0x040fe400078e3cff */
[C---:B------:R-:W-:Y:S01]  /*47f0*/  LOP3.LUT R5, R28.reuse, 0x60, RZ, 0x3c, !PT ;  /* 0x000000601c057812 */ /* 0x040fe200078e3cff */
[----:B------:R1:W-:Y:S01]  /*4800*/  STL [R1+0x10], RZ ;  /* 0x000010ff01007387 */ /* 0x0003e20000100800 */
[----:B------:R-:W-:-:S03]  /*4810*/  LOP3.LUT R3, R28, 0x70, RZ, 0x3c, !PT ;  /* 0x000000701c037812 */ /* 0x000fc600078e3cff */
[----:B------:R1:W-:Y:S04]  /*4820*/  STL [R1+0x14], RZ ;  /* 0x000014ff01007387 */ /* 0x0003e80000100800 */
[----:B------:R1:W-:Y:S04]  /*4830*/  STL [R1+0x18], RZ ;  /* 0x000018ff01007387 */ /* 0x0003e80000100800 */
[----:B------:R1:W-:Y:S04]  /*4840*/  STL [R1+0x1c], RZ ;  /* 0x00001cff01007387 */ /* 0x0003e80000100800 */
[----:B------:R1:W-:Y:S04]  /*4850*/  STL [R1], RZ ;  /* 0x000000ff01007387 */ /* 0x0003e80000100800 */
[----:B------:R1:W-:Y:S04]  /*4860*/  STL [R1+0x4], RZ ;  /* 0x000004ff01007387 */ /* 0x0003e80000100800 */
[----:B------:R1:W-:Y:S04]  /*4870*/  STL [R1+0x8], RZ ;  /* 0x000008ff01007387 */ /* 0x0003e80000100800 */
[----:B------:R1:W-:Y:S01]  /*4880*/  STL [R1+0xc], RZ ;  /* 0x00000cff01007387 */ /* 0x0003e20000100800 */
[----:B--2---:R-:W-:-:S05]  /*4890*/  LOP3.LUT R2, R4, 0x40, RZ, 0x3c, !PT ;  /* 0x0000004004027812 */ /* 0x004fca00078e3cff */
[----:B------:R1:W-:Y:S02]  /*48a0*/  STL [R1+0x6b0], R2 ;  /* 0x0006b00201007387 */ /* 0x0003e40000100800 */
.L_x_2:
[----:B-----5:R0:W-:Y:S04]  /*48b0*/  STL [R1+0xb4c], R8 ;  /* 0x000b4c0801007387 */ /* 0x0201e80000100800 */
[----:B------:R-:W2:Y:S04]  /*48c0*/  LDL R3, [R1+0x90] ;  /* 0x0000900001037983 */ /* 0x000ea80000100800 */
[----:B-1----:R-:W2:Y:S04]  /*48d0*/  LDL R2, [R1+0x94] ;  /* 0x0000940001027983 */ /* 0x002ea80000100800 */
[----:B0-----:R-:W3:Y:S04]  /*48e0*/  LDL R8, [R1+0x214] ;  /* 0x0002140001087983 */ /* 0x001ee80000100800 */
[----:B------:R-:W-:Y:S04]  /*48f0*/  STL [R1+0xb30], R5 ;  /* 0x000b300501007387 */ /* 0x000fe80000100800 */
[----:B------:R-:W-:Y:S04]  /*4900*/  STL [R1+0xb38], R5 ;  /* 0x000b380501007387 */ /* 0x000fe80000100800 */
[----:B------:R-:W-:Y:S04]  /*4910*/  STL [R1+0xb44], R5 ;  /* 0x000b440501007387 */ /* 0x000fe80000100800 */
[----:B------:R-:W-:Y:S04]  /*4920*/  STL [R1+0xb14], R7 ;  /* 0x000b140701007387 */ /* 0x000fe80000100800 */
[----:B------:R-:W-:Y:S04]  /*4930*/  STL [R1+0xb20], R7 ;  /* 0x000b200701007387 */ /* 0x000fe80000100800 */
[----:B------:R-:W-:Y:S04]  /*4940*/  STL [R1+0xb28], R7 ;  /* 0x000b280701007387 */ /* 0x000fe80000100800 */
[----:B------:R-:W-:Y:S04]  /*4950*/  STL [R1+0xb34], R7 ;  /* 0x000b340701007387 */ /* 0x000fe80000100800 */
[----:B------:R-:W-:Y:S04]  /*4960*/  STL [R1+0xb3c], R7 ;  /* 0x000b3c0701007387 */ /* 0x000fe80000100800 */
[----:B------:R0:W-:Y:S04]  /*4970*/  STL [R1+0xb48], R7 ;  /* 0x000b480701007387 */ /* 0x0001e80000100800 */
        /* <DEDUP_REMOVED lines=93> */
[----:B------:R-:W-:Y:S01]  /*4f50*/  STL [R1+0x9b0], R18 ;  /* 0x0009b01201007387 */ /* 0x000fe20000100800 */
[----:B------:R-:W-:-:S03]  /*4f60*/  IMAD.MOV.U32 R4, RZ, RZ, c[0x0][0x180] ;  /* 0x00006000ff047624 */ /* 0x000fc600078e00ff */
[----:B------:R-:W-:Y:S04]  /*4f70*/  STL [R1+0x9ac], R17 ;  /* 0x0009ac1101007387 */ /* 0x000fe80000100800 */
[----:B------:R-:W-:Y:S04]  /*4f80*/  STL [R1+0x9a8], R16 ;  /* 0x0009a81001007387 */ /* 0x000fe80000100800 */
[----:B------:R-:W-:Y:S04]  /*4f90*/  STL [R1+0x9a4], R15 ;  /* 0x0009a40f01007387 */ /* 0x000fe80000100800 */
[----:B------:R-:W-:Y:S01]  /*4fa0*/  STL [R1+0x9a0], R14 ;  /* 0x0009a00e01007387 */ /* 0x000fe20000100800 */
[----:B---3--:R-:W-:-:S03]  /*4fb0*/  IMAD R4, R8, -0x80, R4 ;  /* 0xffffff8008047824 */ /* 0x008fc600078e0204 */
[----:B------:R-:W-:Y:S04]  /*4fc0*/  STL [R1+0x99c], R13 ;  /* 0x00099c0d01007387 */ /* 0x000fe80000100800 */
[----:B------:R-:W-:Y:S04]  /*4fd0*/  STL [R1+0x998], R10 ;  /* 0x0009980a01007387 */ /* 0x000fe80000100800 */
[----:B-----5:R-:W-:Y:S04]  /*4fe0*/  STL [R1+0x930], R29 ;  /* 0x0009301d01007387 */ /* 0x020fe80000100800 */
[----:B------:R-:W-:Y:S04]  /*4ff0*/  STL [R1+0x7d0], R0 ;  /* 0x0007d00001007387 */ /* 0x000fe80000100800 */
[----:B------:R-:W3:Y:S01]  /*5000*/  LDL.LU R8, [R1+0xb4c] ;  /* 0x000b4c0001087983 */ /* 0x000ee20000300800 */
[----:B------:R-:W-:-:S02]  /*5010*/  ISETP.GT.AND P0, PT, R4, RZ, PT ;  /* 0x000000ff0400720c */ /* 0x000fc40003f04270 */
[----:B------:R-:W-:Y:S02]  /*5020*/  ISETP.GT.AND P1, PT, R4, 0x1, PT ;  /* 0x000000010400780c */ /* 0x000fe40003f24270 */
[----:B---3--:R-:W-:-:S09]  /*5030*/  PRMT R8, RZ, 0x7610, R8 ;  /* 0x00007610ff087816 */ /* 0x008fd20000000008 */
[----:B--2---:R1:W2:Y:S04]  /*5040*/  @P0 LDG.E.U16 R8, [R2.64] ;  /* 0x0000000802080981 */ /* 0x0042a8000c1e1500 */
[----:B-1----:R-:W3:Y:S04]  /*5050*/  LDL R2, [R1+0x658] ;  /* 0x0006580001027983 */ /* 0x002ee80000100800 */
[----:B------:R-:W3:Y:S01]  /*5060*/  LDL R3, [R1+0x65c] ;  /* 0x00065c0001037983 */ /* 0x000ee20000100800 */
[----:B0-----:R-:W-:Y:S02]  /*5070*/  PRMT R7, RZ, 0x7610, R7 ;  /* 0x00007610ff077816 */ /* 0x001fe40000000007 */
[----:B---3--:R-:W-:-:S04]  /*5080*/  @P1 LOP3.LUT R3, R3, R2, RZ, 0x3c, !PT ;  /* 0x0000000203031212 */ /* 0x008fc800078e3cff */
[----:B------:R-:W-:-:S04]  /*5090*/  @P1 LOP3.LUT R2, R3, R2, RZ, 0x3c, !PT ;  /* 0x0000000203021212 */ /* 0x000fc800078e3cff */
[----:B------:R-:W-:-:S05]  /*50a0*/  @P1 LOP3.LUT R3, R3, R2, RZ, 0x3c, !PT ;  /* 0x0000000203031212 */ /* 0x000fca00078e3cff */
[----:B------:R-:W3:Y:S01]  /*50b0*/  @P1 LDG.E.U16 R7, [R2.64] ;  /* 0x0000000802071981 */ /* 0x000ee2000c1e1500 */
[----:B------:R-:W-:-:S03]  /*50c0*/  ISETP.GT.AND P2, PT, R4, 0x2, PT ;  /* 0x000000020400780c */ /* 0x000fc60003f44270 */
[----:B---3--:R0:W-:Y:S04]  /*50d0*/  STL [R1+0x210], R7 ;  /* 0x0002100701007387 */ /* 0x0081e80000100800 */
[----:B0-----:R-:W3:Y:S04]  /*50e0*/  LDL.LU R7, [R1+0xb48] ;  /* 0x000b480001077983 */ /* 0x001ee80000300800 */
[----:B------:R-:W4:Y:S04]  /*50f0*/  LDL R2, [R1+0x650] ;  /* 0x0006500001027983 */ /* 0x000f280000100800 */
[----:B------:R-:W4:Y:S01]  /*5100*/  LDL R3, [R1+0x654] ;  /* 0x0006540001037983 */ /* 0x000f220000100800 */
[----:B------:R-:W-:-:S02]  /*5110*/  PRMT R5, RZ, 0x7610, R5 ;  /* 0x00007610ff057816 */ /* 0x000fc40000000005 */
[----:B----4-:R-:W-:-:S04]  /*5120*/  @P2 LOP3.LUT R3, R3, R2, RZ, 0x3c, !PT ;  /* 0x0000000203032212 */ /* 0x010fc800078e3cff */
[----:B------:R-:W-:-:S04]  /*5130*/  @P2 LOP3.LUT R2, R3, R2, RZ, 0x3c, !PT ;  /* 0x0000000203022212 */ /* 0x000fc800078e3cff */
[----:B------:R-:W-:-:S05]  /*5140*/  @P2 LOP3.LUT R3, R3, R2, RZ, 0x3c, !PT ;  /* 0x0000000203032212 */ /* 0x000fca00078e3cff */
[----:B------:R-:W4:Y:S01]  /*5150*/  @P2 LDG.E.U16 R5, [R2.64] ;  /* 0x0000000802052981 */ /* 0x000f22000c1e1500 */
[----:B------:R-:W-:-:S03]  /*5160*/  ISETP.GT.AND P3, PT, R4, 0x3, PT ;  /* 0x000000030400780c */ /* 0x000fc60003f64270 */
[----:B----4-:R0:W-:Y:S04]  /*5170*/  STL [R1+0x20c], R5 ;  /* 0x00020c0501007387 */ /* 0x0101e80000100800 */
[----:B0-----:R-:W4:Y:S04]  /*5180*/  LDL.LU R5, [R1+0xb44] ;  /* 0x000b440001057983 */ /* 0x001f280000300800 */
[----:B------:R-:W2:Y:S04]  /*5190*/  LDL R2, [R1+0x648] ;  /* 0x0006480001027983 */ /* 0x000ea80000100800 */
[----:B------:R-:W2:Y:S01]  /*51a0*/  LDL R3, [R1+0x64c] ;  /* 0x00064c0001037983 */ /* 0x000ea20000100800 */
[----:B------:R-:W-:-:S02]  /*51b0*/  PRMT R6, RZ, 0x7610, R6 ;  /* 0x00007610ff067816 */ /* 0x000fc40000000006 */
[----:B--2---:R-:W-:-:S04]  /*51c0*/  @P3 LOP3.LUT R3, R3, R2, RZ, 0x3c, !PT ;  /* 0x0000000203033212 */ /* 0x004fc800078e3cff */
[----:B------:R-:W-:-:S04]  /*51d0*/  @P3 LOP3.LUT R2, R3, R2, RZ, 0x3c, !PT ;  /* 0x0000000203023212 */ /* 0x000fc800078e3cff */
[----:B------:R-:W-:-:S05]  /*51e0*/  @P3 LOP3.LUT R3, R3, R2, RZ, 0x3c, !PT ;  /* 0x0000000203033212 */ /* 0x000fca00078e3cff */
[----:B------:R-:W2:Y:S01]  /*51f0*/  @P3 LDG.E.U16 R6, [R2.64] ;  /* 0x0000000802063981 */ /* 0x000ea2000c1e1500 */
[----:B------:R-:W-:-:S03]  /*5200*/  ISETP.GT.AND P4, PT, R4, 0x4, PT ;  /* 0x000000040400780c */ /* 0x000fc60003f84270 */
[----:B--2---:R0:W-:Y:S04]  /*5210*/  STL [R1+0x208], R6 ;  /* 0x0002080601007387 */ /* 0x0041e80000100800 */
[----:B0-----:R-:W2:Y:S04]  /*5220*/  LDL.LU R6, [R1+0xb40] ;  /* 0x000b400001067983 */ /* 0x001ea80000300800 */
[----:B------:R-:W2:Y:S04]  /*5230*/  LDL R2, [R1+0x640] ;  /* 0x0006400001027983 */ /* 0x000ea80000100800 */
[----:B------:R-:W2:Y:S01]  /*5240*/  LDL R3, [R1+0x644] ;  /* 0x0006440001037983 */ /* 0x000ea20000100800 */
[----:B---3--:R-:W-:-:S02]  /*5250*/  PRMT R7, RZ, 0x7610, R7 ;  /* 0x00007610ff077816 */ /* 0x008fc40000000007 */
[----:B--2---:R-:W-:-:S04]  /*5260*/  @P4 LOP3.LUT R3, R3, R2, RZ, 0x3c, !PT ;  /* 0x0000000203034212 */ /* 0x004fc800078e3cff */
[----:B------:R-:W-:-:S04]  /*5270*/  @P4 LOP3.LUT R2, R3, R2, RZ, 0x3c, !PT ;  /* 0x0000000203024212 */ /* 0x000fc800078e3cff */
[----:B------:R-:W-:-:S05]  /*5280*/  @P4 LOP3.LUT R3, R3, R2, RZ, 0x3c, !PT ;  /* 0x0000000203034212 */ /* 0x000fca00078e3cff */
[----:B------:R-:W2:Y:S01]  /*5290*/  @P4 LDG.E.U16 R7, [R2.64] ;  /* 0x0000000802074981 */ /* 0x000ea2000c1e1500 */
[----:B------:R-:W-:-:S03]  /*52a0*/  ISETP.GT.AND P5, PT, R4, 0x5, PT ;  /* 0x000000050400780c */ /* 0x000fc60003fa4270 */
[----:B--2---:R0:W-:Y:S04]  /*52b0*/  STL [R1+0x204], R7 ;  /* 0x0002040701007387 */ /* 0x0041e80000100800 */
[----:B0-----:R-:W2:Y:S04]  /*52c0*/  LDL.LU R7, [R1+0xb3c] ;  /* 0x000b3c0001077983 */ /* 0x001ea80000300800 */
[----:B------:R-:W3:Y:S04]  /*52d0*/  LDL R2, [R1+0x638] ;  /* 0x0006380001027983 */ /* 0x000ee80000100800 */
[----:B------:R-:W3:Y:S01]  /*52e0*/  LDL R3, [R1+0x63c] ;  /* 0x00063c0001037983 */ /* 0x000ee20000100800 */
[----:B----4-:R-:W-:-:S02]  /*52f0*/  PRMT R5, RZ, 0x7610, R5 ;  /* 0x00007610ff057816 */ /* 0x010fc40000000005 */
        /* <DEDUP_REMOVED lines=9> */
[----:B--2---:R-:W-:-:S02]  /*5390*/  PRMT R7, RZ, 0x7610, R7 ;  /* 0x00007610ff077816 */ /* 0x004fc40000000007 */
[----:B----4-:R-:W-:-:S04]  /*53a0*/  @P1 LOP3.LUT R3, R3, R2, RZ, 0x3c, !PT ;  /* 0x0000000203031212 */ /* 0x010fc800078e3cff */
[----:B------:R-:W-:-:S04]  /*53b0*/  @P1 LOP3.LUT R2, R3, R2, RZ, 0x3c, !PT ;  /* 0x0000000203021212 */ /* 0x000fc800078e3cff */
[----:B------:R-:W-:-:S05]  /*53c0*/  @P1 LOP3.LUT R3, R3, R2, RZ, 0x3c, !PT ;  /* 0x0000000203031212 */ /* 0x000fca00078e3cff */
[----:B------:R-:W2:Y:S01]  /*53d0*/  @P1 LDG.E.U16 R7, [R2.64] ;  /* 0x0000000802071981 */ /* 0x000ea2000c1e1500 */
[----:B------:R-:W-:-:S03]  /*53e0*/  ISETP.GT.AND P0, PT, R4, 0x7, PT ;  /* 0x000000070400780c */ /* 0x000fc60003f04270 */
[----:B--2---:R0:W-:Y:S04]  /*53f0*/  STL [R1+0x1fc], R7 ;  /* 0x0001fc0701007387 */ /* 0x0041e80000100800 */
[----:B0-----:R-:W2:Y:S04]  /*5400*/  LDL.LU R7, [R1+0xb34] ;  /* 0x000b340001077983 */ /* 0x001ea80000300800 */
[----:B------:R-:W4:Y:S04]  /*5410*/  LDL R2, [R1+0x628] ;  /* 0x0006280001027983 */ /* 0x000f280000100800 */
[----:B------:R-:W4:Y:S01]  /*5420*/  LDL R3, [R1+0x62c] ;  /* 0x00062c0001037983 */ /* 0x000f220000100800 */
[----:B---3--:R-:W-:-:S02]  /*5430*/  PRMT R5, RZ, 0x7610, R5 ;  /* 0x00007610ff057816 */ /* 0x008fc40000000005 */
[----:B----4-:R-:W-:-:S04]  /*5440*/  @P0 LOP3.LUT R3, R3, R2, RZ, 0x3c, !PT ;  /* 0x0000000203030212 */ /* 0x010fc800078e3cff */
        /* <DEDUP_REMOVED lines=8> */
[----:B---3--:R-:W-:-:S02]  /*54d0*/  PRMT R5, RZ, 0x7610, R5 ;  /* 0x00007610ff057816 */ /* 0x008fc40000000005 */
[----:B----4-:R-:W-:-:S04]  /*54e0*/  @P2 LOP3.LUT R3, R3, R2, RZ, 0x3c, !PT ;  /* 0x0000000203032212 */ /* 0x010fc800078e3cff */
[----:B------:R-:W-:-:S04]  /*54f0*/  @P2 LOP3.LUT R2, R3, R2, RZ, 0x3c, !PT ;  /* 0x0000000203022212 */ /* 0x000fc800078e3cff */
[----:B------:R-:W-:-:S05]  /*5500*/  @P2 LOP3.LUT R3, R3, R2, RZ, 0x3c, !PT ;  /* 0x0000000203032212 */ /* 0x000fca00078e3cff */
[----:B------:R0:W3:Y:S04]  /*5510*/  @P2 LDG.E.U16 R5, [R2.64] ;  /* 0x0000000802052981 */ /* 0x0000e8000c1e1500 */
[----:B0-----:R-:W4:Y:S04]  /*5520*/  LDL R2, [R1+0x618] ;  /* 0x0006180001027983 */ /* 0x001f280000100800 */
[----:B------:R-:W4:Y:S01]  /*5530*/  LDL R3, [R1+0x61c] ;  /* 0x00061c0001037983 */ /* 0x000f220000100800 */
[----:B------:R-:W-:Y:S02]  /*5540*/  ISETP.GT.AND P3, PT, R4, 0x9, PT ;  /* 0x000000090400780c */ /* 0x000fe40003f64270 */
[----:B------:R-:W-:-:S11]  /*5550*/  PRMT R6, RZ, 0x7610, R6 ;  /* 0x00007610ff067816 */ /* 0x000fd60000000006 */
[----:B----4-:R-:W-:-:S04]  /*5560*/  @P3 LOP3.LUT R3, R3, R2, RZ, 0x3c, !PT ;  /* 0x0000000203033212 */ /* 0x010fc800078e3cff */
[----:B------:R-:W-:-:S04]  /*5570*/  @P3 LOP3.LUT R2, R3, R2, RZ, 0x3c, !PT ;  /* 0x0000000203023212 */ /* 0x000fc800078e3cff */
[----:B------:R-:W-:-:S05]  /*5580*/  @P3 LOP3.LUT R3, R3, R2, RZ, 0x3c, !PT ;  /* 0x0000000203033212 */ /* 0x000fca00078e3cff */
[----:B------:R-:W4:Y:S01]  /*5590*/  @P3 LDG.E.U16 R6, [R2.64] ;  /* 0x0000000802063981 */ /* 0x000f22000c1e1500 */
[----:B------:R-:W-:-:S03]  /*55a0*/  ISETP.GT.AND P4, PT, R4, 0xa, PT ;  /* 0x0000000a0400780c */ /* 0x000fc60003f84270 */
[----:B----4-:R0:W-:Y:S04]  /*55b0*/  STL [R1+0x1f4], R6 ;  /* 0x0001f40601007387 */ /* 0x0101e80000100800 */
[----:B0-----:R-:W4:Y:S04]  /*55c0*/  LDL.LU R6, [R1+0xb2c] ;  /* 0x000b2c0001067983 */ /* 0x001f280000300800 */
[----:B------:R-:W3:Y:S04]  /*55d0*/  LDL R2, [R1+0x610] ;  /* 0x0006100001027983 */ /* 0x000ee80000100800 */
[----:B------:R-:W3:Y:S01]  /*55e0*/  LDL R3, [R1+0x614] ;  /* 0x0006140001037983 */ /* 0x000ee20000100800 */
[----:B--2---:R-:W-:-:S02]  /*55f0*/  PRMT R7, RZ, 0x7610, R7 ;  /* 0x00007610ff077816 */ /* 0x004fc40000000007 */
[----:B---3--:R-:W-:-:S04]  /*5600*/  @P4 LOP3.LUT R3, R3, R2, RZ, 0x3c, !PT ;  /* 0x0000000203034212 */ /* 0x008fc800078e3cff */
        /* <DEDUP_REMOVED lines=48> */
[----:B------:R-:W-:-:S02]  /*5910*/  PRMT R7, RZ, 0x7610, R7 ;  /* 0x00007610ff077816 */ /* 0x000fc40000000007 */
[----:B---3--:R-:W-:-:S04]  /*5920*/  @P4 LOP3.LUT R3, R3, R2, RZ, 0x3c, !PT ;  /* 0x0000000203034212 */ /* 0x008fc800078e3cff */
[----:B------:R-:W-:-:S04]  /*5930*/  @P4 LOP3.LUT R2, R3, R2, RZ, 0x3c, !PT ;  /* 0x0000000203024212 */ /* 0x000fc800078e3cff */
[----:B------:R-:W-:-:S05]  /*5940*/  @P4 LOP3.LUT R3, R3, R2, RZ, 0x3c, !PT ;  /* 0x0000000203034212 */ /* 0x000fca00078e3cff */
[----:B------:R-:W3:Y:S01]  /*5950*/  @P4 LDG.E.U16 R7, [R2.64] ;  /* 0x0000000802074981 */ /* 0x000ee2000c1e1500 */
[----:B------:R-:W-:-:S03]  /*5960*/  ISETP.GT.AND P1, PT, R4, 0x10, PT ;  /* 0x000000100400780c */ /* 0x000fc60003f24270 */
[----:B---3--:R0:W-:Y:S04]  /*5970*/  STL [R1+0x1dc], R7 ;  /* 0x0001dc0701007387 */ /* 0x0081e80000100800 */
[----:B0-----:R-:W3:Y:S04]  /*5980*/  LDL.LU R7, [R1+0xb14] ;  /* 0x000b140001077983 */ /* 0x001ee80000300800 */
[----:B------:R-:W2:Y:S04]  /*5990*/  LDL R2, [R1+0x5e0] ;  /* 0x0005e00001027983 */ /* 0x000ea80000100800 */
[----:B------:R-:W2:Y:S01]  /*59a0*/  LDL R3, [R1+0x5e4] ;  /* 0x0005e40001037983 */ /* 0x000ea20000100800 */
[----:B---3--:R-:W-:-:S02]  /*59b0*/  PRMT R7, RZ, 0x7610, R7 ;  /* 0x00007610ff077816 */ /* 0x008fc40000000007 */
[----:B--2---:R-:W-:-:S04]  /*59c0*/  @P1 LOP3.LUT R3, R3, R2, RZ, 0x3c, !PT ;  /* 0x0000000203031212 */ /* 0x004fc800078e3cff */
[----:B------:R-:W-:-:S04]  /*59d0*/  @P1 LOP3.LUT R2, R3, R2, RZ, 0x3c, !PT ;  /* 0x0000000203021212 */ /* 0x000fc800078e3cff */
[----:B------:R-:W-:-:S05]  /*59e0*/  @P1 LOP3.LUT R3, R3, R2, RZ, 0x3c, !PT ;  /* 0x0000000203031212 */ /* 0x000fca00078e3cff */
[----:B------:R0:W2:Y:S04]  /*59f0*/  @P1 LDG.E.U16 R7, [R2.64] ;  /* 0x0000000802071981 */ /* 0x0000a8000c1e1500 */
[----:B0-----:R-:W3:Y:S04]  /*5a00*/  LDL R2, [R1+0x5d8] ;  /* 0x0005d80001027983 */ /* 0x001ee80000100800 */
[----:B------:R-:W3:Y:S01]  /*5a10*/  LDL R3, [R1+0x5dc] ;  /* 0x0005dc0001037983 */ /* 0x000ee20000100800 */
[----:B------:R-:W-:Y:S02]  /*5a20*/  ISETP.GT.AND P0, PT, R4, 0x11, PT ;  /* 0x000000110400780c */ /* 0x000fe40003f04270 */
[----:B------:R-:W-:-:S11]  /*5a30*/  PRMT R6, RZ, 0x7610, R6 ;  /* 0x00007610ff067816 */ /* 0x000fd60000000006 */
        /* <DEDUP_REMOVED lines=19> */
[----:B----4-:R-:W-:-:S02]  /*5b70*/  PRMT R9, RZ, 0x7610, R9 ;  /* 0x00007610ff097816 */ /* 0x010fc40000000009 */
[----:B--2---:R-:W-:-:S04]  /*5b80*/  @P3 LOP3.LUT R3, R3, R2, RZ, 0x3c, !PT ;  /* 0x0000000203033212 */ /* 0x004fc800078e3cff */
        /* <DEDUP_REMOVED lines=210> */
[----:B------:R0:W3:Y:S04]  /*68b0*/  @P4 LDG.E.U16 R9, [R2.64] ;  /* 0x0000000802094981 */ /* 0x0000e8000c1e1500 */
[----:B0-----:R-:W2:Y:S04]  /*68c0*/  LDL R2, [R1+0x518] ;  /* 0x0005180001027983 */ /* 0x001ea80000100800 */
[----:B------:R-:W2:Y:S01]  /*68d0*/  LDL R3, [R1+0x51c] ;  /* 0x00051c0001037983 */ /* 0x000ea20000100800 */
[----:B------:R-:W-:Y:S02]  /*68e0*/  ISETP.GT.AND P1, PT, R4, 0x29, PT ;  /* 0x000000290400780c */ /* 0x000fe40003f24270 */
[----:B----4-:R-:W-:-:S11]  /*68f0*/  PRMT R12, RZ, 0x7610, R12 ;  /* 0x00007610ff0c7816 */ /* 0x010fd6000000000c */
        /* <DEDUP_REMOVED lines=69> */
[----:B--2---:R-:W-:-:S02]  /*6d50*/  PRMT R11, RZ, 0x7610, R11 ;  /* 0x00007610ff0b7816 */ /* 0x004fc4000000000b */
[----:B---3--:R-:W-:-:S04]  /*6d60*/  @P2 LOP3.LUT R3, R3, R2, RZ, 0x3c, !PT ;  /* 0x0000000203032212 */ /* 0x008fc800078e3cff */
        /* <DEDUP_REMOVED lines=628> */
[----:B------:R0:W2:Y:S04]  /*94b0*/  @P0 LDG.E.U16 R29, [R2.64] ;  /* 0x00000008021d0981 */ /* 0x0000a8000c1e1500 */
[----:B0-----:R-:W2:Y:S04]  /*94c0*/  LDL R2, [R1+0x2e0] ;  /* 0x0002e00001027983 */ /* 0x001ea80000100800 */
[----:B------:R-:W2:Y:S01]  /*94d0*/  LDL R3, [R1+0x2e4] ;  /* 0x0002e40001037983 */ /* 0x000ea20000100800 */
[----:B------:R-:W-:Y:S02]  /*94e0*/  ISETP.GT.AND P1, PT, R4, 0x70, PT ;  /* 0x000000700400780c */ /* 0x000fe40003f24270 */
[----:B------:R-:W-:-:S11]  /*94f0*/  PRMT R16, RZ, 0x7610, R16 ;  /* 0x00007610ff107816 */ /* 0x000fd60000000010 */
[----:B--2---:R-:W-:-:S04]  /*9500*/  @P1 LOP3.LUT R3, R3, R2, RZ, 0x3c, !PT ;  /* 0x0000000203031212 */ /* 0x004fc800078e3cff */
[----:B------:R-:W-:-:S04]  /*9510*/  @P1 LOP3.LUT R2, R3, R2, RZ, 0x3c, !PT ;  /* 0x0000000203021212 */ /* 0x000fc800078e3cff */
[----:B------:R-:W-:-:S05]  /*9520*/  @P1 LOP3.LUT R3, R3, R2, RZ, 0x3c, !PT ;  /* 0x0000000203031212 */ /* 0x000fca00078e3cff */
[----:B------:R-:W2:Y:S04]  /*9530*/  @P1 LDG.E.U16 R16, [R2.64] ;  /* 0x0000000802101981 */ /* 0x000ea8000c1e1500 */
[----:B------:R-:W-:Y:S01]  /*9540*/  STL [R1+0x934], R29 ;  /* 0x0009341d01007387 */ /* 0x000fe20000100800 */
        /* <DEDUP_REMOVED lines=58> */
[----:B------:R0:W-:Y:S04]  /*98f0*/  STL [R1+0x98c], R29 ;  /* 0x00098c1d01007387 */ /* 0x0001e80000100800 */
[----:B0-----:R-:W3:Y:S04]  /*9900*/  LDL R29, [R1+0x2a4] ;  /* 0x0002a400011d7983 */ /* 0x001ee80000100800 */
[----:B--2---:R-:W-:Y:S04]  /*9910*/  STL [R1+0x44], R28 ;  /* 0x0000441c01007387 */ /* 0x004fe80000100800 */
[----:B------:R-:W2:Y:S04]  /*9920*/  LDL R2, [R1+0x2a8] ;  /* 0x0002a80001027983 */ /* 0x000ea80000100800 */
[----:B------:R-:W2:Y:S01]  /*9930*/  LDL R3, [R1+0x2ac] ;  /* 0x0002ac0001037983 */ /* 0x000ea20000100800 */
[----:B------:R-:W-:-:S02]  /*9940*/  ISETP.GT.AND P0, PT, R4, 0x77, PT ;  /* 0x000000770400780c */ /* 0x000fc40003f04270 */
[----:B------:R-:W-:-:S11]  /*9950*/  PRMT R0, RZ, 0x7610, R0 ;  /* 0x00007610ff007816 */ /* 0x000fd60000000000 */
[----:B--2---:R-:W-:-:S04]  /*9960*/  @P0 LOP3.LUT R3, R3, R2, RZ, 0x3c, !PT ;  /* 0x0000000203030212 */ /* 0x004fc800078e3cff */
[----:B------:R-:W-:-:S04]  /*9970*/  @P0 LOP3.LUT R2, R3, R2, RZ, 0x3c, !PT ;  /* 0x0000000203020212 */ /* 0x000fc800078e3cff */
[----:B------:R-:W-:-:S05]  /*9980*/  @P0 LOP3.LUT R3, R3, R2, RZ, 0x3c, !PT ;  /* 0x0000000203030212 */ /* 0x000fca00078e3cff */
[----:B------:R0:W2:Y:S04]  /*9990*/  @P0 LDG.E.U16 R0, [R2.64] ;  /* 0x0000000802000981 */ /* 0x0000a8000c1e1500 */
[----:B0-----:R-:W2:Y:S01]  /*99a0*/  LDL R3, [R1+0x2a0] ;  /* 0x0002a00001037983 */ /* 0x001ea20000100800 */
[----:B------:R-:W-:Y:S02]  /*99b0*/  ISETP.GT.AND P1, PT, R4, 0x78, PT ;  /* 0x000000780400780c */ /* 0x000fe40003f24270 */
[----:B----4-:R-:W-:-:S11]  /*99c0*/  PRMT R27, RZ, 0x7610, R27 ;  /* 0x00007610ff1b7816 */ /* 0x010fd6000000001b */
[----:B---3--:R-:W-:Y:S01]  /*99d0*/  @P1 IMAD.MOV.U32 R2, RZ, RZ, R29 ;  /* 0x000000ffff021224 */ /* 0x008fe200078e001d */
[----:B--2---:R0:W-:Y:S01]  /*99e0*/  STL [R1+0x938], R0 ;  /* 0x0009380001007387 */ /* 0x0041e20000100800 */
[----:B------:R-:W-:Y:S02]  /*99f0*/  ISETP.GT.AND P0, PT, R4, 0x79, PT ;  /* 0x000000790400780c */ /* 0x000fe40003f04270 */
[----:B------:R-:W-:Y:S01]  /*9a00*/  PRMT R26, RZ, 0x7610, R26 ;  /* 0x00007610ff1a7816 */ /* 0x000fe2000000001a */
[----:B------:R-:W2:Y:S04]  /*9a10*/  LDL R29, [R1+0x284] ;  /* 0x00028400011d7983 */ /* 0x000ea80000100800 */
[----:B------:R1:W3:Y:S01]  /*9a20*/  @P1 LDG.E.U16 R27, [R2.64] ;  /* 0x00000008021b1981 */ /* 0x0002e2000c1e1500 */
[----:B------:R-:W-:-:S03]  /*9a30*/  PRMT R25, RZ, 0x7610, R25 ;  /* 0x00007610ff197816 */ /* 0x000fc60000000019 */
[----:B0-----:R-:W4:Y:S04]  /*9a40*/  LDL R0, [R1+0x28c] ;  /* 0x00028c0001007983 */ /* 0x001f280000100800 */
[----:B-1----:R-:W2:Y:S04]  /*9a50*/  LDL R2, [R1+0x298] ;  /* 0x0002980001027983 */ /* 0x002ea80000100800 */
[----:B------:R-:W2:Y:S02]  /*9a60*/  LDL R3, [R1+0x29c] ;  /* 0x00029c0001037983 */ /* 0x000ea40000100800 */
[----:B--2---:R-:W-:-:S04]  /*9a70*/  @P0 LOP3.LUT R3, R3, R2, RZ, 0x3c, !PT ;  /* 0x0000000203030212 */ /* 0x004fc800078e3cff */
[----:B------:R-:W-:-:S04]  /*9a80*/  @P0 LOP3.LUT R2, R3, R2, RZ, 0x3c, !PT ;  /* 0x0000000203020212 */ /* 0x000fc800078e3cff */
[----:B------:R-:W-:-:S05]  /*9a90*/  @P0 LOP3.LUT R3, R3, R2, RZ, 0x3c, !PT ;  /* 0x0000000203030212 */ /* 0x000fca00078e3cff */
[----:B------:R0:W2:Y:S04]  /*9aa0*/  @P0 LDG.E.U16 R26, [R2.64] ;  /* 0x00000008021a0981 */ /* 0x0000a8000c1e1500 */
[----:B0-----:R-:W2:Y:S04]  /*9ab0*/  LDL R2, [R1+0x290] ;  /* 0x0002900001027983 */ /* 0x001ea80000100800 */
[----:B------:R-:W2:Y:S01]  /*9ac0*/  LDL R3, [R1+0x294] ;  /* 0x0002940001037983 */ /* 0x000ea20000100800 */
[C---:B------:R-:W-:Y:S02]  /*9ad0*/  ISETP.GT.AND P1, PT, R4.reuse, 0x7a, PT ;  /* 0x0000007a0400780c */ /* 0x040fe40003f24270 */
[----:B------:R-:W-:-:S11]  /*9ae0*/  ISETP.GT.AND P0, PT, R4, 0x7b, PT ;  /* 0x0000007b0400780c */ /* 0x000fd60003f04270 */
[----:B--2---:R-:W-:-:S04]  /*9af0*/  @P1 LOP3.LUT R3, R3, R2, RZ, 0x3c, !PT ;  /* 0x0000000203031212 */ /* 0x004fc800078e3cff */
[----:B------:R-:W-:-:S04]  /*9b00*/  @P1 LOP3.LUT R2, R3, R2, RZ, 0x3c, !PT ;  /* 0x0000000203021212 */ /* 0x000fc800078e3cff */
[----:B------:R-:W-:-:S05]  /*9b10*/  @P1 LOP3.LUT R3, R3, R2, RZ, 0x3c, !PT ;  /* 0x0000000203031212 */ /* 0x000fca00078e3cff */
[----:B------:R0:W2:Y:S04]  /*9b20*/  @P1 LDG.E.U16 R25, [R2.64] ;  /* 0x0000000802191981 */ /* 0x0000a8000c1e1500 */
[----:B0-----:R-:W3:Y:S01]  /*9b30*/  LDL R3, [R1+0x288] ;  /* 0x0002880001037983 */ /* 0x001ee20000100800 */
[----:B------:R-:W-:Y:S01]  /*9b40*/  PRMT R24, RZ, 0x7610, R24 ;  /* 0x00007610ff187816 */ /* 0x000fe20000000018 */
[----:B----4-:R-:W-:Y:S01]  /*9b50*/  @P0 IMAD.MOV.U32 R2, RZ, RZ, R0 ;  /* 0x000000ffff020224 */ /* 0x010fe200078e0000 */
[C---:B------:R-:W-:Y:S01]  /*9b60*/  ISETP.GT.AND P1, PT, R4.reuse, 0x7c, PT ;  /* 0x0000007c0400780c */ /* 0x040fe20003f24270 */
[----:B--2---:R0:W-:Y:S01]  /*9b70*/  STL [R1+0x994], R25 ;  /* 0x0009941901007387 */ /* 0x0041e20000100800 */
[----:B------:R-:W-:Y:S02]  /*9b80*/  PRMT R23, RZ, 0x7610, R23 ;  /* 0x00007610ff177816 */ /* 0x000fe40000000017 */
[----:B------:R-:W-:Y:S01]  /*9b90*/  PRMT R22, RZ, 0x7610, R22 ;  /* 0x00007610ff167816 */ /* 0x000fe20000000016 */
[----:B------:R-:W2:Y:S04]  /*9ba0*/  LDL R0, [R1+0x274] ;  /* 0x0002740001007983 */ /* 0x000ea80000100800 */
[----:B---3--:R1:W3:Y:S04]  /*9bb0*/  @P0 LDG.E.U16 R24, [R2.64] ;  /* 0x0000000802180981 */ /* 0x0082e8000c1e1500 */
[----:B0-----:R-:W4:Y:S04]  /*9bc0*/  LDL R25, [R1+0x27c] ;  /* 0x00027c0001197983 */ /* 0x001f280000100800 */
[----:B-1----:R-:W2:Y:S01]  /*9bd0*/  LDL R3, [R1+0x280] ;  /* 0x0002800001037983 */ /* 0x002ea20000100800 */
[----:B------:R-:W-:Y:S01]  /*9be0*/  @P1 IMAD.MOV.U32 R2, RZ, RZ, R29 ;  /* 0x000000ffff021224 */ /* 0x000fe200078e001d */
[----:B------:R-:W-:-:S02]  /*9bf0*/  ISETP.GT.AND P0, PT, R4, 0x7d, PT ;  /* 0x0000007d0400780c */ /* 0x000fc40003f04270 */
[----:B------:R-:W3:Y:S04]  /*9c00*/  LDL R29, [R1+0x26c] ;  /* 0x00026c00011d7983 */ /* 0x000ee80000100800 */
[----:B--2---:R0:W2:Y:S04]  /*9c10*/  @P1 LDG.E.U16 R23, [R2.64] ;  /* 0x0000000802171981 */ /* 0x0040a8000c1e1500 */
[----:B0-----:R-:W2:Y:S03]  /*9c20*/  LDL R3, [R1+0x278] ;  /* 0x0002780001037983 */ /* 0x001ea60000100800 */
[----:B----4-:R-:W-:Y:S01]  /*9c30*/  @P0 IMAD.MOV.U32 R2, RZ, RZ, R25 ;  /* 0x000000ffff020224 */ /* 0x010fe200078e0019 */
[----:B------:R-:W-:-:S02]  /*9c40*/  ISETP.GT.AND P1, PT, R4, 0x7e, PT ;  /* 0x0000007e0400780c */ /* 0x000fc40003f24270 */
[----:B------:R-:W-:Y:S02]  /*9c50*/  ISETP.GT.AND P2, PT, R4, 0x7f, PT ;  /* 0x0000007f0400780c */ /* 0x000fe40003f44270 */
[----:B--2---:R0:W2:Y:S04]  /*9c60*/  @P0 LDG.E.U16 R22, [R2.64] ;  /* 0x0000000802160981 */ /* 0x0040a8000c1e1500 */
[----:B0-----:R-:W0:Y:S04]  /*9c70*/  S2R R3, SR_TID.X ;  /* 0x0000000000037919 */ /* 0x001e280000002100 */
[----:B------:R1:W-:Y:S04]  /*9c80*/  STL [R1+0x990], R23 ;  /* 0x0009901701007387 */ /* 0x0003e80000100800 */
[----:B------:R-:W4:Y:S04]  /*9c90*/  LDL R25, [R1+0x674] ;  /* 0x0006740001197983 */ /* 0x000f280000100800 */
[----:B-1----:R-:W2:Y:S01]  /*9ca0*/  LDL R23, [R1+0x68c] ;  /* 0x00068c0001177983 */ /* 0x002ea20000100800 */
[----:B0-----:R-:W-:-:S03]  /*9cb0*/  LOP3.LUT R2, R3, 0x7f, RZ, 0xc0, !PT ;  /* 0x0000007f03027812 */ /* 0x001fc600078ec0ff */
[----:B------:R-:W2:Y:S01]  /*9cc0*/  LDL R3, [R1+0x270] ;  /* 0x0002700001037983 */ /* 0x000ea20000100800 */
[----:B------:R-:W-:-:S03]  /*9cd0*/  ISETP.GE.AND P0, PT, R2, R4, PT ;  /* 0x000000040200720c */ /* 0x000fc60003f06270 */
[----:B------:R-:W3:Y:S01]  /*9ce0*/  LDL R4, [R1+0x268] ;  /* 0x0002680001047983 */ /* 0x000ee20000100800 */
[----:B------:R-:W-:Y:S01]  /*9cf0*/  PRMT R21, RZ, 0x7610, R21 ;  /* 0x00007610ff157816 */ /* 0x000fe20000000015 */
[----:B------:R-:W-:Y:S01]  /*9d00*/  @P1 IMAD.MOV.U32 R2, RZ, RZ, R0 ;  /* 0x000000ffff021224 */ /* 0x000fe200078e0000 */
[----:B------:R-:W-:Y:S01]  /*9d10*/  PRMT R20, RZ, 0x7610, R20 ;  /* 0x00007610ff147816 */ /* 0x000fe20000000014 */
[----:B------:R-:W3:Y:S01]  /*9d20*/  LDL R0, [R1+0x688] ;  /* 0x0006880001007983 */ /* 0x000ee20000100800 */
[----:B------:R-:W-:-:S03]  /*9d30*/  PRMT R19, RZ, 0x7610, R19 ;  /* 0x00007610ff137816 */ /* 0x000fc60000000013 */
[----:B--2---:R3:W2:Y:S02]  /*9d40*/  @P1 LDG.E.U16 R21, [R2.64] ;  /* 0x0000000802151981 */ /* 0x0046a4000c1e1500 */
[----:B---3--:R-:W-:Y:S02]  /*9d50*/  @P2 IMAD.MOV.U32 R2, RZ, RZ, R29 ;  /* 0x000000ffff022224 */ /* 0x008fe400078e001d */
[----:B------:R-:W-:-:S05]  /*9d60*/  @P2 IMAD.MOV.U32 R3, RZ, RZ, R4 ;  /* 0x000000ffff032224 */ /* 0x000fca00078e0004 */
[----:B------:R0:W3:Y:S02]  /*9d70*/  @P2 LDG.E.U16 R20, [R2.64] ;  /* 0x0000000802142981 */ /* 0x0000e4000c1e1500 */
[----:B0-----:R-:W-:Y:S02]  /*9d80*/  @!P0 IMAD.MOV.U32 R2, RZ, RZ, R23 ;  /* 0x000000ffff028224 */ /* 0x001fe400078e0017 */
[----:B----4-:R-:W-:Y:S01]  /*9d90*/  @!P0 IMAD.MOV.U32 R3, RZ, RZ, R25 ;  /* 0x000000ffff038224 */ /* 0x010fe200078e0019 */
[----:B------:R-:W-:Y:S06]  /*9da0*/  BAR.SYNC.DEFER_BLOCKING 0x0 ;  /* 0x0000000000007b1d */ /* 0x000fec0000010000 */
[----:B------:R0:W4:Y:S04]  /*9db0*/  @!P0 LDG.E.U16 R19, [R2.64] ;  /* 0x0000000802138981 */ /* 0x000128000c1e1500 */
[----:B--2---:R1:W-:Y:S04]  /*9dc0*/  STL [R1+0x958], R21 ;  /* 0x0009581501007387 */ /* 0x0043e80000100800 */
[----:B------:R-:W2:Y:S04]  /*9dd0*/  LDL R4, [R1+0x680] ;  /* 0x0006800001047983 */ /* 0x000ea80000100800 */
[----:B-1----:R-:W2:Y:S04]  /*9de0*/  LDL R21, [R1+0x684] ;  /* 0x0006840001157983 */ /* 0x002ea80000100800 */
[----:B---3--:R1:W-:Y:S04]  /*9df0*/  STL [R1+0x93c], R20 ;  /* 0x00093c1401007387 */ /* 0x0083e80000100800 */
[----:B------:R-:W3:Y:S04]  /*9e00*/  LDL R29, [R1+0x678] ;  /* 0x00067800011d7983 */ /* 0x000ee80000100800 */
[----:B------:R-:W3:Y:S04]  /*9e10*/  LDL R25, [R1+0x668] ;  /* 0x0006680001197983 */ /* 0x000ee80000100800 */
[----:B-1----:R-:W3:Y:S04]  /*9e20*/  LDL R20, [R1+0x67c] ;  /* 0x00067c0001147983 */ /* 0x002ee80000100800 */
[----:B------:R-:W3:Y:S01]  /*9e30*/  LDL R23, [R1+0x66c] ;  /* 0x00066c0001177983 */ /* 0x000ee20000100800 */
[----:B0-----:R-:W-:Y:S01]  /*9e40*/  @!P0 IMAD.MOV.U32 R2, RZ, RZ, R0 ;  /* 0x000000ffff028224 */ /* 0x001fe200078e0000 */
[----:B------:R-:W-:-:S02]  /*9e50*/  PRMT R18, RZ, 0x7610, R18 ;  /* 0x00007610ff127816 */ /* 0x000fc40000000012 */
[----:B----4-:R0:W-:Y:S04]  /*9e60*/  STL [R1+0x940], R19 ;  /* 0x0009401301007387 */ /* 0x0101e80000100800 */
[----:B------:R-:W4:Y:S04]  /*9e70*/  LDL R0, [R1+0x664] ;  /* 0x0006640001007983 */ /* 0x000f280000100800 */
[----:B0-----:R-:W4:Y:S01]  /*9e80*/  LDL R19, [R1+0x670] ;  /* 0x0006700001137983 */ /* 0x001f220000100800 */
[----:B--2---:R-:W-:-:S03]  /*9e90*/  @!P0 IMAD.MOV.U32 R3, RZ, RZ, R21 ;  /* 0x000000ffff038224 */ /* 0x004fc600078e0015 */
[----:B------:R-:W2:Y:S04]  /*9ea0*/  LDL R21, [R1+0x660] ;  /* 0x0006600001157983 */ /* 0x000ea80000100800 */
[----:B------:R0:W2:Y:S01]  /*9eb0*/  @!P0 LDG.E.U16 R18, [R2.64] ;  /* 0x0000000802128981 */ /* 0x0000a2000c1e1500 */
[----:B------:R-:W-:Y:S02]  /*9ec0*/  PRMT R17, RZ, 0x7610, R17 ;  /* 0x00007610ff117816 */ /* 0x000fe40000000011 */
[----:B------:R-:W-:Y:S01]  /*9ed0*/  PRMT R16, RZ, 0x7610, R16 ;  /* 0x00007610ff107816 */ /* 0x000fe20000000010 */
[----:B0-----:R-:W-:Y:S02]  /*9ee0*/  @!P0 IMAD.MOV.U32 R2, RZ, RZ, R4 ;  /* 0x000000ffff028224 */ /* 0x001fe400078e0004 */
[----:B---3--:R-:W-:-:S05]  /*9ef0*/  @!P0 IMAD.MOV.U32 R3, RZ, RZ, R20 ;  /* 0x000000ffff038224 */ /* 0x008fca00078e0014 */
[----:B------:R0:W3:Y:S01]  /*9f00*/  @!P0 LDG.E.U16 R17, [R2.64] ;  /* 0x0000000802118981 */ /* 0x0000e2000c1e1500 */
[----:B------:R-:W-:Y:S01]  /*9f10*/  PRMT R15, RZ, 0x7610, R15 ;  /* 0x00007610ff0f7816 */ /* 0x000fe2000000000f */
[----:B0-----:R-:W-:Y:S01]  /*9f20*/  @!P0 IMAD.MOV.U32 R2, RZ, RZ, R29 ;  /* 0x000000ffff028224 */ /* 0x001fe200078e001d */
[----:B------:R-:W-:Y:S01]  /*9f30*/  PRMT R14, RZ, 0x7610, R14 ;  /* 0x00007610ff0e7816 */ /* 0x000fe2000000000e */
[----:B----4-:R-:W-:-:S05]  /*9f40*/  @!P0 IMAD.MOV.U32 R3, RZ, RZ, R19 ;  /* 0x000000ffff038224 */ /* 0x010fca00078e0013 */
[----:B------:R0:W4:Y:S02]  /*9f50*/  @!P0 LDG.E.U16 R16, [R2.64] ;  /* 0x0000000802108981 */ /* 0x000124000c1e1500 */
[----:B0-----:R-:W-:Y:S02]  /*9f60*/  @!P0 IMAD.MOV.U32 R2, RZ, RZ, R23 ;  /* 0x000000ffff028224 */ /* 0x001fe400078e0017 */
[----:B------:R-:W-:-:S05]  /*9f70*/  @!P0 IMAD.MOV.U32 R3, RZ, RZ, R25 ;  /* 0x000000ffff038224 */ /* 0x000fca00078e0019 */
[----:B------:R0:W4:Y:S02]  /*9f80*/  @!P0 LDG.E.U16 R15, [R2.64] ;  /* 0x00000008020f8981 */ /* 0x000124000c1e1500 */
[----:B0-----:R-:W-:Y:S02]  /*9f90*/  @!P0 IMAD.MOV.U32 R2, RZ, RZ, R0 ;  /* 0x000000ffff028224 */ /* 0x001fe400078e0000 */
[----:B--2---:R-:W-:Y:S01]  /*9fa0*/  @!P0 IMAD.MOV.U32 R3, RZ, RZ, R21 ;  /* 0x000000ffff038224 */ /* 0x004fe200078e0015 */
[----:B------:R-:W-:Y:S04]  /*9fb0*/  STL [R1+0x944], R18 ;  /* 0x0009441201007387 */ /* 0x000fe80000100800 */
[----:B------:R-:W2:Y:S04]  /*9fc0*/  @!P0 LDG.E.U16 R14, [R2.64] ;  /* 0x00000008020e8981 */ /* 0x000ea8000c1e1500 */
[----:B------:R-:W2:Y:S04]  /*9fd0*/  LDL R20, [R1+0x260] ;  /* 0x0002600001147983 */ /* 0x000ea80000100800 */
[----:B------:R-:W2:Y:S04]  /*9fe0*/  LDL R4, [R1+0x264] ;  /* 0x0002640001047983 */ /* 0x000ea80000100800 */
[----:B---3--:R-:W-:Y:S01]  /*9ff0*/  STL [R1+0x948], R17 ;  /* 0x0009481101007387 */ /* 0x008fe20000100800 */
[----:B------:R-:W-:-:S03]  /*a000*/  PRMT R13, RZ, 0x7610, R13 ;  /* 0x00007610ff0d7816 */ /* 0x000fc6000000000d */
[----:B----4-:R0:W-:Y:S04]  /*a010*/  STL [R1+0x94c], R16 ;  /* 0x00094c1001007387 */ /* 0x0101e80000100800 */
[----:B------:R-:W3:Y:S04]  /*a020*/  LDL R19, [R1+0x258] ;  /* 0x0002580001137983 */ /* 0x000ee80000100800 */
[----:B0-----:R-:W4:Y:S04]  /*a030*/  LDL R16, [R1+0x25c] ;  /* 0x00025c0001107983 */ /* 0x001f280000100800 */
[----:B------:R-:W-:Y:S04]  /*a040*/  STL [R1+0x950], R15 ;  /* 0x0009500f01007387 */ /* 0x000fe80000100800 */
[----:B------:R-:W4:Y:S04]  /*a050*/  LDL R18, [R1+0x250] ;  /* 0x0002500001127983 */ /* 0x000f280000100800 */
[----:B------:R-:W4:Y:S04]  /*a060*/  LDL R0, [R1+0x254] ;  /* 0x0002540001007983 */ /* 0x000f280000100800 */
[----:B--2---:R-:W-:Y:S04]  /*a070*/  STL [R1+0x954], R14 ;  /* 0x0009540e01007387 */ /* 0x004fe80000100800 */
[----:B------:R-:W2:Y:S01]  /*a080*/  LDL R17, [R1+0x248] ;  /* 0x0002480001117983 */ /* 0x000ea20000100800 */
[----:B------:R-:W-:-:S02]  /*a090*/  @!P0 IMAD.MOV.U32 R3, RZ, RZ, R20 ;  /* 0x000000ffff038224 */ /* 0x000fc400078e0014 */
[----:B------:R-:W-:Y:S02]  /*a0a0*/  @!P0 IMAD.MOV.U32 R2, RZ, RZ, R4 ;  /* 0x000000ffff028224 */ /* 0x000fe400078e0004 */
[----:B------:R-:W2:Y:S04]  /*a0b0*/  LDL R4, [R1+0x24c] ;  /* 0x00024c0001047983 */ /* 0x000ea80000100800 */
[----:B------:R3:W2:Y:S04]  /*a0c0*/  @!P0 LDG.E.U16 R13, [R2.64] ;  /* 0x00000008020d8981 */ /* 0x0006a8000c1e1500 */
[----:B------:R-:W0:Y:S01]  /*a0d0*/  S2R R28, SR_TID.X ;  /* 0x00000000001c7919 */ /* 0x000e220000002100 */
[----:B------:R-:W-:-:S03]  /*a0e0*/  PRMT R10, RZ, 0x7610, R10 ;  /* 0x00007610ff0a7816 */ /* 0x000fc6000000000a */
[----:B------:R-:W2:Y:S01]  /*a0f0*/  LDL.LU R29, [R1+0x188] ;  /* 0x00018800011d7983 */ /* 0x000ea20000300800 */
[----:B0-----:R-:W-:-:S05]  /*a100*/  LOP3.LUT R28, R28, 0x7f, RZ, 0xc0, !PT ;  /* 0x0000007f1c1c7812 */ /* 0x001fca00078ec0ff */
[----:B------:R-:W-:Y:S02]  /*a110*/  IMAD.SHL.U32 R28, R28, 0x2, RZ ;  /* 0x000000021c1c7824 */ /* 0x000fe400078e00ff */
[----:B---3--:R-:W-:-:S03]  /*a120*/  @!P0 IMAD.MOV.U32 R3, RZ, RZ, R19 ;  /* 0x000000ffff038224 */ /* 0x008fc600078e0013 */
[----:B------:R0:W-:Y:S01]  /*a130*/  STS.U16 [R28], R8 ;  /* 0x000000081c007388 */ /* 0x0001e20000000400 */
[----:B----4-:R-:W-:-:S05]  /*a140*/  @!P0 IMAD.MOV.U32 R2, RZ, RZ, R16 ;  /* 0x000000ffff028224 */ /* 0x010fca00078e0010 */
[----:B------:R1:W3:Y:S01]  /*a150*/  @!P0 LDG.E.U16 R10, [R2.64] ;  /* 0x00000008020a8981 */ /* 0x0002e2000c1e1500 */
[----:B0-----:R-:W-:-:S03]  /*a160*/  PRMT R8, RZ, 0x7610, R8 ;  /* 0x00007610ff087816 */ /* 0x001fc60000000008 */
[----:B------:R2:W-:Y:S01]  /*a170*/  STS.U16 [R28+0x800], R5 ;  /* 0x000800051c007388 */ /* 0x0005e20000000400 */
[----:B-1----:R-:W-:Y:S02]  /*a180*/  @!P0 IMAD.MOV.U32 R2, RZ, RZ, R0 ;  /* 0x000000ffff028224 */ /* 0x002fe400078e0000 */
[----:B------:R-:W-:-:S05]  /*a190*/  @!P0 IMAD.MOV.U32 R3, RZ, RZ, R18 ;  /* 0x000000ffff038224 */ /* 0x000fca00078e0012 */
[----:B------:R0:W4:Y:S02]  /*a1a0*/  @!P0 LDG.E.U16 R8, [R2.64] ;  /* 0x0000000802088981 */ /* 0x000124000c1e1500 */
[----:B0-----:R-:W-:Y:S01]  /*a1b0*/  PRMT R2, RZ, 0x7610, R2 ;  /* 0x00007610ff027816 */ /* 0x001fe20000000002 */
[----:B--2---:R-:W-:-:S05]  /*a1c0*/  @!P0 IMAD.MOV.U32 R5, RZ, RZ, R17 ;  /* 0x000000ffff058224 */ /* 0x004fca00078e0011 */
[----:B------:R-:W2:Y:S04]  /*a1d0*/  @!P0 LDG.E.U16 R2, [R4.64] ;  /* 0x0000000804028981 */ /* 0x000ea8000c1e1500 */
[----:B------:R0:W-:Y:S04]  /*a1e0*/  STL [R1+0x95c], R13 ;  /* 0x00095c0d01007387 */ /* 0x0001e80000100800 */
[----:B------:R-:W2:Y:S04]  /*a1f0*/  LDL R16, [R1+0x240] ;  /* 0x0002400001107983 */ /* 0x000ea80000100800 */
[----:B------:R-:W2:Y:S01]  /*a200*/  LDL R15, [R1+0x244] ;  /* 0x00024400010f7983 */ /* 0x000ea20000100800 */
[----:B------:R-:W-:-:S03]  /*a210*/  PRMT R3, RZ, 0x7610, R3 ;  /* 0x00007610ff037816 */ /* 0x000fc60000000003 */
[----:B---3--:R1:W-:Y:S04]  /*a220*/  STL [R1+0x960], R10 ;  /* 0x0009600a01007387 */ /* 0x0083e80000100800 */
[----:B------:R-:W3:Y:S04]  /*a230*/  LDL R14, [R1+0x238] ;  /* 0x00023800010e7983 */ /* 0x000ee80000100800 */
[----:B------:R-:W3:Y:S04]  /*a240*/  LDL R0, [R1+0x23c] ;  /* 0x00023c0001007983 */ /* 0x000ee80000100800 */
[----:B----4-:R4:W-:Y:S04]  /*a250*/  STL [R1+0x964], R8 ;  /* 0x0009640801007387 */ /* 0x0109e80000100800 */
[----:B0-----:R-:W3:Y:S04]  /*a260*/  LDL R13, [R1+0x230] ;  /* 0x00023000010d7983 */ /* 0x001ee80000100800 */
[----:B-1----:R-:W3:Y:S04]  /*a270*/  LDL R10, [R1+0x234] ;  /* 0x00023400010a7983 */ /* 0x002ee80000100800 */
[----:B----4-:R-:W4:Y:S04]  /*a280*/  LDL R8, [R1+0x22c] ;  /* 0x00022c0001087983 */ /* 0x010f280000100800 */
[----:B--2---:R0:W-:Y:S01]  /*a290*/  STL [R1+0x968], R2 ;  /* 0x0009680201007387 */ /* 0x0041e20000100800 */
[----:B------:R-:W-:-:S03]  /*a2a0*/  @!P0 IMAD.MOV.U32 R5, RZ, RZ, R16 ;  /* 0x000000ffff058224 */ /* 0x000fc600078e0010 */
[----:B0-----:R-:W2:Y:S01]  /*a2b0*/  LDL R2, [R1+0x228] ;  /* 0x0002280001027983 */ /* 0x001ea20000100800 */
[----:B------:R-:W-:-:S05]  /*a2c0*/  @!P0 IMAD.MOV.U32 R4, RZ, RZ, R15 ;  /* 0x000000ffff048224 */ /* 0x000fca00078e000f */
[----:B------:R0:W2:Y:S04]  /*a2d0*/  @!P0 LDG.E.U16 R3, [R4.64] ;  /* 0x0000000804038981 */ /* 0x0000a8000c1e1500 */
[----:B------:R-:W-:Y:S04]  /*a2e0*/  STS.U16 [R28+0x1000], R7 ;  /* 0x001000071c007388 */ /* 0x000fe80000000400 */
[----:B------:R-:W-:Y:S01]  /*a2f0*/  STS.U16 [R28+0x1800], R6 ;  /* 0x001800061c007388 */ /* 0x000fe20000000400 */
[----:B0-----:R-:W-:Y:S02]  /*a300*/  PRMT R4, RZ, 0x7610, R4 ;  /* 0x00007610ff047816 */ /* 0x001fe40000000004 */
[----:B------:R-:W-:Y:S01]  /*a310*/  PRMT R5, RZ, 0x7610, R5 ;  /* 0x00007610ff057816 */ /* 0x000fe20000000005 */
[----:B------:R0:W-:Y:S02]  /*a320*/  STS.U16 [R28+0x2800], R9 ;  /* 0x002800091c007388 */ /* 0x0001e40000000400 */
[----:B0-----:R-:W-:Y:S01]  /*a330*/  PRMT R9, RZ, 0x7610, R9 ;  /* 0x00007610ff097816 */ /* 0x001fe20000000009 */
[----:B---3--:R-:W-:-:S02]  /*a340*/  @!P0 IMAD.MOV.U32 R7, RZ, RZ, R14 ;  /* 0x000000ffff078224 */ /* 0x008fc400078e000e */
[----:B------:R-:W-:-:S05]  /*a350*/  @!P0 IMAD.MOV.U32 R6, RZ, RZ, R0 ;  /* 0x000000ffff068224 */ /* 0x000fca00078e0000 */
[----:B------:R0:W3:Y:S02]  /*a360*/  @!P0 LDG.E.U16 R4, [R6.64] ;  /* 0x0000000806048981 */ /* 0x0000e4000c1e1500 */
[----:B0-----:R-:W-:Y:S02]  /*a370*/  @!P0 IMAD.MOV.U32 R7, RZ, RZ, R13 ;  /* 0x000000ffff078224 */ /* 0x001fe400078e000d */
[----:B------:R-:W-:-:S05]  /*a380*/  @!P0 IMAD.MOV.U32 R6, RZ, RZ, R10 ;  /* 0x000000ffff068224 */ /* 0x000fca00078e000a */
[----:B------:R4:W3:Y:S02]  /*a390*/  @!P0 LDG.E.U16 R5, [R6.64] ;  /* 0x0000000806058981 */ /* 0x0008e4000c1e1500 */
[----:B----4-:R-:W-:Y:S02]  /*a3a0*/  @!P0 IMAD.MOV.U32 R6, RZ, RZ, R8 ;  /* 0x000000ffff068224 */ /* 0x010fe400078e0008 */
[----:B--2---:R-:W-:-:S05]  /*a3b0*/  @!P0 IMAD.MOV.U32 R7, RZ, RZ, R2 ;  /* 0x000000ffff078224 */ /* 0x004fca00078e0002 */
[----:B------:R-:W2:Y:S04]  /*a3c0*/  @!P0 LDG.E.U16 R9, [R6.64] ;  /* 0x0000000806098981 */ /* 0x000ea8000c1e1500 */
[----:B------:R0:W-:Y:S04]  /*a3d0*/  STL [R1+0x96c], R3 ;  /* 0x00096c0301007387 */ /* 0x0001e80000100800 */
[----:B------:R-:W4:Y:S04]  /*a3e0*/  LDL R0, [R1+0x224] ;  /* 0x0002240001007983 */ /* 0x000f280000100800 */
[----:B0-----:R-:W4:Y:S04]  /*a3f0*/  LDL R3, [R1+0x220] ;  /* 0x0002200001037983 */ /* 0x001f280000100800 */
[----:B------:R-:W-:Y:S04]  /*a400*/  STS.U16 [R28+0x2000], R29 ;  /* 0x0020001d1c007388 */ /* 0x000fe80000000400 */
[----:B------:R0:W-:Y:S02]  /*a410*/  STS.U16 [R28+0x3000], R11 ;  /* 0x0030000b1c007388 */ /* 0x0001e40000000400 */
[----:B0-----:R-:W-:-:S02]  /*a420*/  PRMT R11, RZ, 0x7610, R11 ;  /* 0x00007610ff0b7816 */ /* 0x001fc4000000000b */
[----:B---3--:R-:W-:Y:S04]  /*a430*/  STL [R1+0x970], R4 ;  /* 0x0009700401007387 */ /* 0x008fe80000100800 */
[----:B------:R0:W-:Y:S04]  /*a440*/  STL [R1+0x974], R5 ;  /* 0x0009740501007387 */ /* 0x0001e80000100800 */
[----:B0-----:R-:W3:Y:S04]  /*a450*/  LDL.LU R5, [R1+0x108] ;  /* 0x0001080001057983 */ /* 0x001ee80000300800 */
[----:B------:R-:W3:Y:S04]  /*a460*/  LDL.LU R2, [R1+0xe8] ;  /* 0x0000e80001027983 */ /* 0x000ee80000300800 */
[----:B------:R-:W3:Y:S04]  /*a470*/  LDL.LU R19, [R1+0xc8] ;  /* 0x0000c80001137983 */ /* 0x000ee80000300800 */
[----:B------:R-:W3:Y:S04]  /*a480*/  LDL.LU R21, [R1+0xa8] ;  /* 0x0000a80001157983 */ /* 0x000ee80000300800 */
[----:B------:R-:W3:Y:S04]  /*a490*/  LDL.LU R4, [R1+0x7c] ;  /* 0x00007c0001047983 */ /* 0x000ee80000300800 */
[----:B------:R-:W3:Y:S04]  /*a4a0*/  LDL.LU R23, [R1+0x5c] ;  /* 0x00005c0001177983 */ /* 0x000ee80000300800 */
[----:B--2---:R0:W-:Y:S04]  /*a4b0*/  STL [R1+0x978], R9 ;  /* 0x0009780901007387 */ /* 0x0041e80000100800 */
[----:B0-----:R-:W2:Y:S01]  /*a4c0*/  LDL.LU R9, [R1+0x128] ;  /* 0x0001280001097983 */ /* 0x001ea20000300800 */
[----:B----4-:R-:W-:-:S03]  /*a4d0*/  @!P0 IMAD.MOV.U32 R7, RZ, RZ, R3 ;  /* 0x000000ffff078224 */ /* 0x010fc600078e0003 */
[----:B------:R-:W4:Y:S04]  /*a4e0*/  LDL.LU R29, [R1+0x210] ;  /* 0x00021000011d7983 */ /* 0x000f280000300800 */
[----:B------:R-:W2:Y:S04]  /*a4f0*/  LDL.LU R3, [R1+0x1f4] ;  /* 0x0001f40001037983 */ /* 0x000ea80000300800 */
[----:B------:R-:W2:Y:S04]  /*a500*/  LDL.LU R8, [R1+0x1d8] ;  /* 0x0001d80001087983 */ /* 0x000ea80000300800 */
[----:B------:R-:W2:Y:S01]  /*a510*/  LDL.LU R10, [R1+0x1bc] ;  /* 0x0001bc00010a7983 */ /* 0x000ea20000300800 */
[----:B------:R-:W-:-:S03]  /*a520*/  @!P0 IMAD.MOV.U32 R6, RZ, RZ, R0 ;  /* 0x000000ffff068224 */ /* 0x000fc600078e0000 */
[----:B------:R-:W2:Y:S04]  /*a530*/  LDL.LU R13, [R1+0x19c] ;  /* 0x00019c00010d7983 */ /* 0x000ea80000300800 */
        /* <DEDUP_REMOVED lines=8> */
[----:B------:R0:W2:Y:S04]  /*a5c0*/  @!P0 LDG.E.U16 R11, [R6.64] ;  /* 0x00000008060b8981 */ /* 0x0000a8000c1e1500 */
[----:B0-----:R-:W2:Y:S04]  /*a5d0*/  LDL R6, [R1+0x218] ;  /* 0x0002180001067983 */ /* 0x001ea80000100800 */
[----:B------:R-:W2:Y:S04]  /*a5e0*/  LDL R7, [R1+0x21c] ;  /* 0x00021c0001077983 */ /* 0x000ea80000100800 */
[----:B------:R0:W-:Y:S02]  /*a5f0*/  STS.U16 [R28+0x3800], R12 ;  /* 0x0038000c1c007388 */ /* 0x0001e40000000400 */
[----:B0-----:R-:W-:-:S02]  /*a600*/  PRMT R12, RZ, 0x7610, R12 ;  /* 0x00007610ff0c7816 */ /* 0x001fc4000000000c */
[----:B--2---:R-:W-:-:S04]  /*a610*/  @!P0 LOP3.LUT R7, R7, R6, RZ, 0x3c, !PT ;  /* 0x0000000607078212 */ /* 0x004fc800078e3cff */
[----:B------:R-:W-:-:S04]  /*a620*/  @!P0 LOP3.LUT R6, R7, R6, RZ, 0x3c, !PT ;  /* 0x0000000607068212 */ /* 0x000fc800078e3cff */
[----:B------:R-:W-:-:S05]  /*a630*/  @!P0 LOP3.LUT R7, R7, R6, RZ, 0x3c, !PT ;  /* 0x0000000607078212 */ /* 0x000fca00078e3cff */
[----:B------:R-:W2:Y:S04]  /*a640*/  @!P0 LDG.E.U16 R12, [R6.64] ;  /* 0x00000008060c8981 */ /* 0x000ea8000c1e1500 */
[----:B------:R-:W-:Y:S04]  /*a650*/  STL [R1+0x97c], R11 ;  /* 0x00097c0b01007387 */ /* 0x000fe80000100800 */
[----:B---3--:R-:W-:Y:S04]  /*a660*/  STS.U16 [R28+0x5800], R19 ;  /* 0x005800131c007388 */ /* 0x008fe80000000400 */
[----:B------:R-:W-:Y:S04]  /*a670*/  STS.U16 [R28+0x6000], R21 ;  /* 0x006000151c007388 */ /* 0x000fe80000000400 */
[----:B------:R0:W-:Y:S04]  /*a680*/  STS.U16 [R28+0x5000], R2 ;  /* 0x005000021c007388 */ /* 0x0001e80000000400 */
[----:B------:R-:W-:Y:S01]  /*a690*/  STS.U16 [R28+0x4000], R9 ;  /* 0x004000091c007388 */ /* 0x000fe20000000400 */
[----:B0-----:R-:W-:-:S03]  /*a6a0*/  LOP3.LUT R2, R28, 0x10, RZ, 0x3c, !PT ;  /* 0x000000101c027812 */ /* 0x001fc600078e3cff */
[----:B--2---:R-:W-:Y:S04]  /*a6b0*/  STL [R1+0x980], R12 ;  /* 0x0009800c01007387 */ /* 0x004fe80000100800 */
[----:B------:R-:W2:Y:S04]  /*a6c0*/  LDL.LU R19, [R1+0x78] ;  /* 0x0000780001137983 */ /* 0x000ea80000300800 */
[----:B------:R-:W3:Y:S04]  /*a6d0*/  LDL.LU R21, [R1+0x58] ;  /* 0x0000580001157983 */ /* 0x000ee80000300800 */
[----:B------:R-:W-:Y:S04]  /*a6e0*/  STS.U16 [R28+0x4800], R5 ;  /* 0x004800051c007388 */ /* 0x000fe80000000400 */
[----:B------:R-:W-:Y:S04]  /*a6f0*/  STS.U16 [R28+0x6800], R4 ;  /* 0x006800041c007388 */ /* 0x000fe80000000400 */
[----:B------:R0:W-:Y:S04]  /*a700*/  STS.U16 [R28+0x7000], R23 ;  /* 0x007000171c007388 */ /* 0x0001e80000000400 */
[----:B------:R-:W-:Y:S04]  /*a710*/  STS.U16 [R28+0x7800], R27 ;  /* 0x0078001b1c007388 */ /* 0x000fe80000000400 */
[----:B----4-:R1:W-:Y:S04]  /*a720*/  STS.U16 [R2+0x100], R29 ;  /* 0x0001001d02007388 */ /* 0x0103e80000000400 */
[----:B------:R-:W-:Y:S04]  /*a730*/  STS.U16 [R2+0x900], R3 ;  /* 0x0009000302007388 */ /* 0x000fe80000000400 */
        /* <DEDUP_REMOVED lines=8> */
[----:B0-----:R-:W4:Y:S04]  /*a7c0*/  LDL.LU R23, [R1+0x20c] ;  /* 0x00020c0001177983 */ /* 0x001f280000300800 */
[----:B------:R-:W-:Y:S04]  /*a7d0*/  STS.U16 [R2+0x5100], R20 ;  /* 0x0051001402007388 */ /* 0x000fe80000000400 */
[----:B-1----:R-:W4:Y:S04]  /*a7e0*/  LDL.LU R29, [R1+0x1f0] ;  /* 0x0001f000011d7983 */ /* 0x002f280000300800 */
[----:B------:R0:W-:Y:S04]  /*a7f0*/  STS.U16 [R2+0x5900], R25 ;  /* 0x0059001902007388 */ /* 0x0001e80000000400 */
[----:B0-----:R-:W4:Y:S04]  /*a800*/  LDL.LU R25, [R1+0x1d4] ;  /* 0x0001d40001197983 */ /* 0x001f280000300800 */
[----:B------:R-:W4:Y:S04]  /*a810*/  LDL.LU R12, [R1+0x178] ;  /* 0x00017800010c7983 */ /* 0x000f280000300800 */
[----:B------:R-:W4:Y:S04]  /*a820*/  LDL.LU R6, [R1+0x15c] ;  /* 0x00015c0001067983 */ /* 0x000f280000300800 */
[----:B------:R-:W4:Y:S04]  /*a830*/  LDL.LU R7, [R1+0x140] ;  /* 0x0001400001077983 */ /* 0x000f280000300800 */
[----:B------:R-:W4:Y:S01]  /*a840*/  LDL.LU R11, [R1+0x120] ;  /* 0x00012000010b7983 */ /* 0x000f220000300800 */
[----:B------:R-:W-:-:S03]  /*a850*/  LOP3.LUT R27, R28, 0x20, RZ, 0x3c, !PT ;  /* 0x000000201c1b7812 */ /* 0x000fc600078e3cff */
[----:B------:R-:W4:Y:S04]  /*a860*/  LDL.LU R9, [R1+0x100] ;  /* 0x0001000001097983 */ /* 0x000f280000300800 */
[----:B------:R0:W-:Y:S04]  /*a870*/  STS.U16 [R2+0x6100], R0 ;  /* 0x0061000002007388 */ /* 0x0001e80000000400 */
[----:B------:R-:W4:Y:S04]  /*a880*/  LDL.LU R5, [R1+0xe0] ;  /* 0x0000e00001057983 */ /* 0x000f280000300800 */
[----:B------:R-:W4:Y:S04]  /*a890*/  LDL.LU R20, [R1+0xc0] ;  /* 0x0000c00001147983 */ /* 0x000f280000300800 */
[----:B0-----:R-:W4:Y:S04]  /*a8a0*/  LDL.LU R0, [R1+0xa0] ;  /* 0x0000a00001007983 */ /* 0x001f280000300800 */
[----:B------:R-:W4:Y:S04]  /*a8b0*/  LDL.LU R28, [R1+0x1b4] ;  /* 0x0001b400011c7983 */ /* 0x000f280000300800 */
[----:B--2---:R-:W-:Y:S04]  /*a8c0*/  STS.U16 [R2+0x6900], R19 ;  /* 0x0069001302007388 */ /* 0x004fe80000000400 */
[----:B---3--:R-:W-:Y:S04]  /*a8d0*/  STS.U16 [R2+0x7100], R21 ;  /* 0x0071001502007388 */ /* 0x008fe80000000400 */
[----:B------:R0:W-:Y:S04]  /*a8e0*/  STS.U16 [R2+0x7900], R26 ;  /* 0x0079001a02007388 */ /* 0x0001e80000000400 */
[----:B0-----:R-:W2:Y:S04]  /*a8f0*/  LDL.LU R26, [R1+0x198] ;  /* 0x00019800011a7983 */ /* 0x001ea80000300800 */
[----:B------:R-:W3:Y:S04]  /*a900*/  LDL.LU R4, [R1+0x74] ;  /* 0x0000740001047983 */ /* 0x000ee80000300800 */
        /* <DEDUP_REMOVED lines=11> */
[----:B----4-:R0:W-:Y:S04]  /*a9c0*/  STS.U16 [R27+0x200], R23 ;  /* 0x000200171b007388 */ /* 0x0101e80000000400 */
[----:B------:R-:W4:Y:S04]  /*a9d0*/  LDL.LU R21, [R1+0xdc] ;  /* 0x0000dc0001157983 */ /* 0x000f280000300800 */
[----:B------:R1:W-:Y:S04]  /*a9e0*/  STS.U16 [R27+0xa00], R29 ;  /* 0x000a001d1b007388 */ /* 0x0003e80000000400 */
[----:B0-----:R-:W4:Y:S04]  /*a9f0*/  LDL.LU R23, [R1+0xbc] ;  /* 0x0000bc0001177983 */ /* 0x001f280000300800 */
[----:B------:R0:W-:Y:S04]  /*aa00*/  STS.U16 [R27+0x1200], R25 ;  /* 0x001200191b007388 */ /* 0x0001e80000000400 */
[----:B-1----:R-:W4:Y:S04]  /*aa10*/  LDL.LU R29, [R1+0x9c] ;  /* 0x00009c00011d7983 */ /* 0x002f280000300800 */
[----:B0-----:R-:W4:Y:S04]  /*aa20*/  LDL.LU R25, [R1+0x994] ;  /* 0x0009940001197983 */ /* 0x001f280000300800 */
[----:B------:R-:W-:Y:S04]  /*aa30*/  STS.U16 [R27+0x1a00], R28 ;  /* 0x001a001c1b007388 */ /* 0x000fe80000000400 */
[----:B--2---:R-:W-:Y:S04]  /*aa40*/  STS.U16 [R27+0x2200], R26 ;  /* 0x0022001a1b007388 */ /* 0x004fe80000000400 */
[----:B------:R-:W-:Y:S04]  /*aa50*/  STS.U16 [R27+0x2a00], R12 ;  /* 0x002a000c1b007388 */ /* 0x000fe80000000400 */
[----:B------:R-:W-:Y:S04]  /*aa60*/  STS.U16 [R27+0x3200], R6 ;  /* 0x003200061b007388 */ /* 0x000fe80000000400 */
[----:B------:R-:W-:Y:S04]  /*aa70*/  STS.U16 [R27+0x3a00], R7 ;  /* 0x003a00071b007388 */ /* 0x000fe80000000400 */
[----:B------:R-:W-:Y:S04]  /*aa80*/  STS.U16 [R27+0x4200], R11 ;  /* 0x0042000b1b007388 */ /* 0x000fe80000000400 */
[----:B------:R-:W-:Y:S04]  /*aa90*/  STS.U16 [R27+0x4a00], R9 ;  /* 0x004a00091b007388 */ /* 0x000fe80000000400 */
[----:B------:R-:W-:Y:S04]  /*aaa0*/  STS.U16 [R27+0x5200], R5 ;  /* 0x005200051b007388 */ /* 0x000fe80000000400 */
[----:B------:R0:W-:Y:S04]  /*aab0*/  STS.U16 [R27+0x5a00], R20 ;  /* 0x005a00141b007388 */ /* 0x0001e80000000400 */
[----:B------:R1:W-:Y:S04]  /*aac0*/  STS.U16 [R27+0x6200], R0 ;  /* 0x006200001b007388 */ /* 0x0003e80000000400 */
[----:B0-----:R-:W2:Y:S04]  /*aad0*/  LDL.LU R20, [R1+0x70] ;  /* 0x0000700001147983 */ /* 0x001ea80000300800 */
[----:B-1----:R-:W2:Y:S04]  /*aae0*/  LDL.LU R0, [R1+0x50] ;  /* 0x0000500001007983 */ /* 0x002ea80000300800 */
[----:B------:R-:W0:Y:S04]  /*aaf0*/  S2R R28, SR_TID.X ;  /* 0x00000000001c7919 */ /* 0x000e280000002100 */
[----:B---3--:R-:W-:Y:S04]  /*ab00*/  STS.U16 [R27+0x6a00], R4 ;  /* 0x006a00041b007388 */ /* 0x008fe80000000400 */
[----:B------:R-:W-:Y:S01]  /*ab10*/  STS.U16 [R27+0x7200], R3 ;  /* 0x007200031b007388 */ /* 0x000fe20000000400 */
[----:B0-----:R-:W-:-:S05]  /*ab20*/  LOP3.LUT R28, R28, 0x7f, RZ, 0xc0, !PT ;  /* 0x0000007f1c1c7812 */ /* 0x001fca00078ec0ff */
[----:B------:R-:W-:-:S05]  /*ab30*/  IMAD.SHL.U32 R28, R28, 0x2, RZ ;  /* 0x000000021c1c7824 */ /* 0x000fca00078e00ff */
[C---:B------:R-:W-:Y:S01]  /*ab40*/  LOP3.LUT R26, R28.reuse, 0x30, RZ, 0x3c, !PT ;  /* 0x000000301c1a7812 */ /* 0x040fe200078e3cff */
[----:B----4-:R-:W-:Y:S04]  /*ab50*/  STS.U16 [R27+0x7a00], R25 ;  /* 0x007a00191b007388 */ /* 0x010fe80000000400 */
        /* <DEDUP_REMOVED lines=11> */
[----:B------:R-:W-:Y:S04]  /*ac10*/  STL [R1+0x984], R27 ;  /* 0x0009841b01007387 */ /* 0x000fe80000100800 */
[----:B------:R0:W-:Y:S04]  /*ac20*/  STS.U16 [R26+0x5b00], R23 ;  /* 0x005b00171a007388 */ /* 0x0001e80000000400 */
[----:B------:R1:W-:Y:S04]  /*ac30*/  STS.U16 [R26+0x6300], R29 ;  /* 0x0063001d1a007388 */ /* 0x0003e80000000400 */
[----:B0-----:R-:W3:Y:S04]  /*ac40*/  LDL.LU R23, [R1+0x204] ;  /* 0x0002040001177983 */ /* 0x001ee80000300800 */
[----:B-1----:R-:W4:Y:S04]  /*ac50*/  LDL.LU R29, [R1+0x1e8] ;  /* 0x0001e800011d7983 */ /* 0x002f280000300800 */
[----:B------:R-:W4:Y:S04]  /*ac60*/  LDL.LU R27, [R1+0x170] ;  /* 0x00017000011b7983 */ /* 0x000f280000300800 */
[----:B------:R-:W4:Y:S04]  /*ac70*/  LDL.LU R12, [R1+0x154] ;  /* 0x00015400010c7983 */ /* 0x000f280000300800 */
[----:B------:R-:W4:Y:S01]  /*ac80*/  LDL.LU R6, [R1+0x138] ;  /* 0x0001380001067983 */ /* 0x000f220000300800 */
[----:B------:R-:W-:-:S03]  /*ac90*/  LOP3.LUT R25, R28, 0x40, RZ, 0x3c, !PT ;  /* 0x000000401c197812 */ /* 0x000fc600078e3cff */
[----:B------:R-:W4:Y:S04]  /*aca0*/  LDL.LU R7, [R1+0x118] ;  /* 0x0001180001077983 */ /* 0x000f280000300800 */
[----:B------:R-:W4:Y:S04]  /*acb0*/  LDL.LU R11, [R1+0xf8] ;  /* 0x0000f800010b7983 */ /* 0x000f280000300800 */
[----:B------:R-:W4:Y:S04]  /*acc0*/  LDL.LU R9, [R1+0xd8] ;  /* 0x0000d80001097983 */ /* 0x000f280000300800 */
[----:B------:R-:W4:Y:S04]  /*acd0*/  LDL.LU R21, [R1+0xb8] ;  /* 0x0000b80001157983 */ /* 0x000f280000300800 */
[----:B------:R-:W4:Y:S04]  /*ace0*/  LDL.LU R28, [R1+0x1cc] ;  /* 0x0001cc00011c7983 */ /* 0x000f280000300800 */
[----:B------:R-:W4:Y:S04]  /*acf0*/  LDL.LU R5, [R1+0x98] ;  /* 0x0000980001057983 */ /* 0x000f280000300800 */
[----:B------:R-:W4:Y:S04]  /*ad00*/  LDL.LU R4, [R1+0x6c] ;  /* 0x00006c0001047983 */ /* 0x000f280000300800 */
[----:B--2---:R-:W-:Y:S04]  /*ad10*/  STS.U16 [R26+0x6b00], R20 ;  /* 0x006b00141a007388 */ /* 0x004fe80000000400 */
[----:B------:R0:W-:Y:S04]  /*ad20*/  STS.U16 [R26+0x7300], R0 ;  /* 0x007300001a007388 */ /* 0x0001e80000000400 */
[----:B0-----:R-:W2:Y:S04]  /*ad30*/  LDL.LU R0, [R1+0x4c] ;  /* 0x00004c0001007983 */ /* 0x001ea80000300800 */
        /* <DEDUP_REMOVED lines=12> */
[----:B------:R0:W-:Y:S04]  /*ae00*/  STS.U16 [R26+0x7b00], R24 ;  /* 0x007b00181a007388 */ /* 0x0001e80000000400 */
[----:B0-----:R-:W2:Y:S04]  /*ae10*/  LDL.LU R24, [R1+0x190] ;  /* 0x0001900001187983 */ /* 0x001ea80000300800 */
[----:B------:R0:W-:Y:S04]  /*ae20*/  STL [R1+0x988], R26 ;  /* 0x0009881a01007387 */ /* 0x0001e80000100800 */
[----:B0-----:R-:W2:Y:S04]  /*ae30*/  LDL.LU R26, [R1+0x1ac] ;  /* 0x0001ac00011a7983 */ /* 0x001ea80000300800 */
[----:B---3--:R0:W-:Y:S04]  /*ae40*/  STS.U16 [R25+0x400], R23 ;  /* 0x0004001719007388 */ /* 0x0081e80000000400 */
[----:B----4-:R1:W-:Y:S04]  /*ae50*/  STS.U16 [R25+0xc00], R29 ;  /* 0x000c001d19007388 */ /* 0x0103e80000000400 */
[----:B0-----:R-:W3:Y:S04]  /*ae60*/  LDL.LU R23, [R1+0x990] ;  /* 0x0009900001177983 */ /* 0x001ee80000300800 */
[----:B-1----:R-:W4:Y:S04]  /*ae70*/  LDL.LU R29, [R1+0x98c] ;  /* 0x00098c00011d7983 */ /* 0x002f280000300800 */
        /* <DEDUP_REMOVED lines=8> */
[----:B------:R-:W-:Y:S04]  /*af00*/  STS.U16 [R25+0x5400], R9 ;  /* 0x0054000919007388 */ /* 0x000fe80000000400 */
[----:B------:R0:W-:Y:S04]  /*af10*/  STS.U16 [R25+0x5c00], R21 ;  /* 0x005c001519007388 */ /* 0x0001e80000000400 */
[----:B0-----:R-:W2:Y:S04]  /*af20*/  LDL.LU R21, [R1+0x8c] ;  /* 0x00008c0001157983 */ /* 0x001ea80000300800 */
[----:B------:R-:W0:Y:S04]  /*af30*/  S2R R28, SR_TID.X ;  /* 0x00000000001c7919 */ /* 0x000e280000002100 */
[----:B------:R-:W-:Y:S04]  /*af40*/  STS.U16 [R25+0x6400], R5 ;  /* 0x0064000519007388 */ /* 0x000fe80000000400 */
[----:B------:R-:W-:Y:S01]  /*af50*/  STS.U16 [R25+0x6c00], R4 ;  /* 0x006c000419007388 */ /* 0x000fe20000000400 */
[----:B0-----:R-:W-:-:S05]  /*af60*/  LOP3.LUT R28, R28, 0x7f, RZ, 0xc0, !PT ;  /* 0x0000007f1c1c7812 */ /* 0x001fca00078ec0ff */
[----:B------:R-:W-:Y:S01]  /*af70*/  IMAD.SHL.U32 R28, R28, 0x2, RZ ;  /* 0x000000021c1c7824 */ /* 0x000fe200078e00ff */
[----:B------:R0:W-:Y:S04]  /*af80*/  STS.U16 [R25+0x7400], R0 ;  /* 0x0074000019007388 */ /* 0x0001e80000000400 */
[C---:B------:R-:W-:Y:S01]  /*af90*/  LOP3.LUT R24, R28.reuse, 0x50, RZ, 0x3c, !PT ;  /* 0x000000501c187812 */ /* 0x040fe200078e3cff */
[----:B---3--:R-:W-:Y:S04]  /*afa0*/  STS.U16 [R25+0x7c00], R23 ;  /* 0x007c001719007388 */ /* 0x008fe80000000400 */
[----:B------:R1:W-:Y:S04]  /*afb0*/  STS.U16 [R24+0x500], R3 ;  /* 0x0005000318007388 */ /* 0x0003e80000000400 */
[----:B0-----:R-:W3:Y:S04]  /*afc0*/  LDL.LU R0, [R1+0x68] ;  /* 0x0000680001007983 */ /* 0x001ee80000300800 */
[----:B------:R-:W4:Y:S04]  /*afd0*/  LDL.LU R26, [R1+0x1fc] ;  /* 0x0001fc00011a7983 */ /* 0x000f280000300800 */
[----:B------:R0:W-:Y:S04]  /*afe0*/  STS.U16 [R24+0xd00], R2 ;  /* 0x000d000218007388 */ /* 0x0001e80000000400 */
[----:B------:R-:W4:Y:S04]  /*aff0*/  LDL.LU R27, [R1+0x1e0] ;  /* 0x0001e000011b7983 */ /* 0x000f280000300800 */
[----:B------:R0:W-:Y:S04]  /*b000*/  STS.U16 [R24+0x1500], R8 ;  /* 0x0015000818007388 */ /* 0x0001e80000000400 */
[----:B------:R-:W4:Y:S04]  /*b010*/  LDL.LU R12, [R1+0x1c4] ;  /* 0x0001c400010c7983 */ /* 0x000f280000300800 */
[----:B------:R0:W-:Y:S04]  /*b020*/  STS.U16 [R24+0x1d00], R10 ;  /* 0x001d000a18007388 */ /* 0x0001e80000000400 */
[----:B------:R-:W4:Y:S04]  /*b030*/  LDL.LU R11, [R1+0x1a4] ;  /* 0x0001a400010b7983 */ /* 0x000f280000300800 */
[----:B------:R0:W-:Y:S04]  /*b040*/  STS.U16 [R24+0x2500], R13 ;  /* 0x0025000d18007388 */ /* 0x0001e80000000400 */
[----:B------:R-:W4:Y:S04]  /*b050*/  LDL.LU R9, [R1+0x184] ;  /* 0x0001840001097983 */ /* 0x000f280000300800 */
[----:B------:R-:W-:Y:S04]  /*b060*/  STS.U16 [R24+0x2d00], R14 ;  /* 0x002d000e18007388 */ /* 0x000fe80000000400 */
[----:B------:R-:W4:Y:S04]  /*b070*/  LDL.LU R5, [R1+0x168] ;  /* 0x0001680001057983 */ /* 0x000f280000300800 */
[----:B------:R-:W-:Y:S04]  /*b080*/  STS.U16 [R24+0x3500], R15 ;  /* 0x0035000f18007388 */ /* 0x000fe80000000400 */
[----:B------:R-:W4:Y:S04]  /*b090*/  LDL.LU R4, [R1+0x14c] ;  /* 0x00014c0001047983 */ /* 0x000f280000300800 */
[----:B------:R-:W-:Y:S04]  /*b0a0*/  STS.U16 [R24+0x3d00], R16 ;  /* 0x003d001018007388 */ /* 0x000fe80000000400 */
[----:B-1----:R-:W4:Y:S04]  /*b0b0*/  LDL.LU R3, [R1+0x130] ;  /* 0x0001300001037983 */ /* 0x002f280000300800 */
[----:B------:R-:W-:Y:S04]  /*b0c0*/  STS.U16 [R24+0x4500], R17 ;  /* 0x0045001118007388 */ /* 0x000fe80000000400 */
[----:B0-----:R-:W4:Y:S04]  /*b0d0*/  LDL.LU R2, [R1+0x110] ;  /* 0x0001100001027983 */ /* 0x001f280000300800 */
[----:B------:R-:W-:Y:S04]  /*b0e0*/  STS.U16 [R24+0x4d00], R18 ;  /* 0x004d001218007388 */ /* 0x000fe80000000400 */
[----:B------:R-:W4:Y:S01]  /*b0f0*/  LDL.LU R8, [R1+0xf0] ;  /* 0x0000f00001087983 */ /* 0x000f220000300800 */
[----:B------:R-:W-:-:S03]  /*b100*/  LOP3.LUT R7, R28, 0x60, RZ, 0x3c, !PT ;  /* 0x000000601c077812 */ /* 0x000fc600078e3cff */
[----:B------:R-:W-:Y:S04]  /*b110*/  STS.U16 [R24+0x5500], R19 ;  /* 0x0055001318007388 */ /* 0x000fe80000000400 */
[----:B------:R-:W4:Y:S04]  /*b120*/  LDL.LU R10, [R1+0xd0] ;  /* 0x0000d000010a7983 */ /* 0x000f280000300800 */
[----:B------:R-:W-:Y:S04]  /*b130*/  STS.U16 [R24+0x5d00], R20 ;  /* 0x005d001418007388 */ /* 0x000fe80000000400 */
[----:B------:R-:W4:Y:S04]  /*b140*/  LDL.LU R6, [R1+0x88] ;  /* 0x0000880001067983 */ /* 0x000f280000300800 */
[----:B------:R-:W4:Y:S04]  /*b150*/  LDL.LU R13, [R1+0x64] ;  /* 0x00006400010d7983 */ /* 0x000f280000300800 */
[----:B--2---:R0:W-:Y:S04]  /*b160*/  STS.U16 [R24+0x6500], R21 ;  /* 0x0065001518007388 */ /* 0x0041e80000000400 */
        /* <DEDUP_REMOVED lines=9> */
[----:B---3--:R0:W-:Y:S04]  /*b200*/  STS.U16 [R24+0x6d00], R0 ;  /* 0x006d000018007388 */ /* 0x0081e80000000400 */
[----:B----4-:R1:W-:Y:S04]  /*b210*/  STS.U16 [R24+0x7500], R29 ;  /* 0x0075001d18007388 */ /* 0x0103e80000000400 */
[----:B------:R3:W-:Y:S04]  /*b220*/  STS.U16 [R24+0x7d00], R22 ;  /* 0x007d001618007388 */ /* 0x0007e80000000400 */
[----:B------:R4:W-:Y:S04]  /*b230*/  STS.U16 [R7+0x600], R26 ;  /* 0x0006001a07007388 */ /* 0x0009e80000000400 */
[----:B------:R1:W-:Y:S04]  /*b240*/  STS.U16 [R7+0xe00], R27 ;  /* 0x000e001b07007388 */ /* 0x0003e80000000400 */
[----:B------:R1:W-:Y:S04]  /*b250*/  STS.U16 [R7+0x1600], R12 ;  /* 0x0016000c07007388 */ /* 0x0003e80000000400 */
[----:B0-----:R-:W2:Y:S04]  /*b260*/  LDL.LU R0, [R1+0x12c] ;  /* 0x00012c0001007983 */ /* 0x001ea80000300800 */
[----:B------:R0:W-:Y:S04]  /*b270*/  STS.U16 [R7+0x1e00], R11 ;  /* 0x001e000b07007388 */ /* 0x0001e80000000400 */
[----:B-1----:R-:W2:Y:S04]  /*b280*/  LDL.LU R29, [R1+0x10c] ;  /* 0x00010c00011d7983 */ /* 0x002ea80000300800 */
[----:B------:R1:W-:Y:S04]  /*b290*/  STS.U16 [R7+0x2600], R9 ;  /* 0x0026000907007388 */ /* 0x0003e80000000400 */
[----:B------:R-:W2:Y:S04]  /*b2a0*/  LDL.LU R23, [R1+0x84] ;  /* 0x0000840001177983 */ /* 0x000ea80000300800 */
[----:B------:R0:W-:Y:S04]  /*b2b0*/  STS.U16 [R7+0x2e00], R5 ;  /* 0x002e000507007388 */ /* 0x0001e80000000400 */
[----:B---3--:R-:W3:Y:S04]  /*b2c0*/  LDL.LU R22, [R1+0xac] ;  /* 0x0000ac0001167983 */ /* 0x008ee80000300800 */
[----:B------:R0:W-:Y:S04]  /*b2d0*/  STS.U16 [R7+0x3600], R4 ;  /* 0x0036000407007388 */ /* 0x0001e80000000400 */
[----:B----4-:R-:W4:Y:S04]  /*b2e0*/  LDL.LU R26, [R1+0x988] ;  /* 0x00098800011a7983 */ /* 0x010f280000300800 */
[----:B------:R0:W-:Y:S04]  /*b2f0*/  STS.U16 [R7+0x3e00], R3 ;  /* 0x003e000307007388 */ /* 0x0001e80000000400 */
[----:B------:R-:W3:Y:S04]  /*b300*/  LDL.LU R27, [R1+0x984] ;  /* 0x00098400011b7983 */ /* 0x000ee80000300800 */
[----:B------:R0:W-:Y:S04]  /*b310*/  STS.U16 [R7+0x4600], R2 ;  /* 0x0046000207007388 */ /* 0x0001e80000000400 */
[----:B------:R-:W3:Y:S04]  /*b320*/  LDL.LU R12, [R1+0x980] ;  /* 0x00098000010c7983 */ /* 0x000ee80000300800 */
[----:B------:R1:W-:Y:S04]  /*b330*/  STS.U16 [R7+0x4e00], R8 ;  /* 0x004e000807007388 */ /* 0x0003e80000000400 */
[----:B0-----:R-:W3:Y:S04]  /*b340*/  LDL.LU R11, [R1+0x97c] ;  /* 0x00097c00010b7983 */ /* 0x001ee80000300800 */
[----:B------:R0:W-:Y:S04]  /*b350*/  STS.U16 [R7+0x5600], R10 ;  /* 0x0056000a07007388 */ /* 0x0001e80000000400 */
[----:B-1----:R-:W3:Y:S04]  /*b360*/  LDL.LU R9, [R1+0x978] ;  /* 0x0009780001097983 */ /* 0x002ee80000300800 */
[----:B------:R-:W3:Y:S04]  /*b370*/  LDL.LU R5, [R1+0x974] ;  /* 0x0009740001057983 */ /* 0x000ee80000300800 */
[----:B------:R-:W3:Y:S04]  /*b380*/  LDL.LU R4, [R1+0x970] ;  /* 0x0009700001047983 */ /* 0x000ee80000300800 */
[----:B------:R-:W3:Y:S04]  /*b390*/  LDL.LU R3, [R1+0x96c] ;  /* 0x00096c0001037983 */ /* 0x000ee80000300800 */
[----:B------:R-:W3:Y:S04]  /*b3a0*/  LDL.LU R2, [R1+0x968] ;  /* 0x0009680001027983 */ /* 0x000ee80000300800 */
[----:B------:R-:W3:Y:S04]  /*b3b0*/  LDL.LU R8, [R1+0x964] ;  /* 0x0009640001087983 */ /* 0x000ee80000300800 */
[----:B0-----:R-:W3:Y:S04]  /*b3c0*/  LDL.LU R10, [R1+0x960] ;  /* 0x00096000010a7983 */ /* 0x001ee80000300800 */
[----:B--2---:R0:W-:Y:S04]  /*b3d0*/  STS.U16 [R7+0x5e00], R28 ;  /* 0x005e001c07007388 */ /* 0x0041e80000000400 */
[----:B0-----:R-:W0:Y:S04]  /*b3e0*/  S2R R28, SR_TID.X ;  /* 0x00000000001c7919 */ /* 0x001e280000002100 */
[----:B------:R1:W-:Y:S04]  /*b3f0*/  STS.U16 [R7+0x6600], R6 ;  /* 0x0066000607007388 */ /* 0x0003e80000000400 */
[----:B------:R2:W-:Y:S04]  /*b400*/  STS.U16 [R7+0x6e00], R13 ;  /* 0x006e000d07007388 */ /* 0x0005e80000000400 */
[----:B------:R0:W-:Y:S02]  /*b410*/  STS.U16 [R7+0x7600], R21 ;  /* 0x0076001507007388 */ /* 0x0001e40000000400 */
[----:B0-----:R-:W-:-:S05]  /*b420*/  LOP3.LUT R28, R28, 0x7f, RZ, 0xc0, !PT ;  /* 0x0000007f1c1c7812 */ /* 0x001fca00078ec0ff */
[----:B------:R-:W-:-:S05]  /*b430*/  IMAD.SHL.U32 R28, R28, 0x2, RZ ;  /* 0x000000021c1c7824 */ /* 0x000fca00078e00ff */
[----:B-1----:R-:W-:Y:S02]  /*b440*/  LOP3.LUT R6, R28, 0x70, RZ, 0x3c, !PT ;  /* 0x000000701c067812 */ /* 0x002fe400078e3cff */
[----:B------:R-:W3:Y:S04]  /*b450*/  LDL.LU R28, [R1+0xec] ;  /* 0x0000ec00011c7983 */ /* 0x000ee80000300800 */
[----:B--2---:R-:W2:Y:S04]  /*b460*/  LDL.LU R13, [R1+0x95c] ;  /* 0x00095c00010d7983 */ /* 0x004ea80000300800 */
[----:B------:R-:W2:Y:S04]  /*b470*/  LDL.LU R21, [R1+0x958] ;  /* 0x0009580001157983 */ /* 0x000ea80000300800 */
[----:B--2---:R0:W-:Y:S04]  /*b480*/  STS.U16 [R7+0x7e00], R21 ;  /* 0x007e001507007388 */ /* 0x0041e80000000400 */
[----:B------:R1:W-:Y:S04]  /*b490*/  STS.U16 [R6+0x700], R14 ;  /* 0x0007000e06007388 */ /* 0x0003e80000000400 */
[----:B------:R2:W-:Y:S04]  /*b4a0*/  STS.U16 [R6+0xf00], R15 ;  /* 0x000f000f06007388 */ /* 0x0005e80000000400 */
[----:B0-----:R-:W4:Y:S04]  /*b4b0*/  LDL.LU R21, [R1+0xcc] ;  /* 0x0000cc0001157983 */ /* 0x001f280000300800 */
[----:B-1----:R-:W4:Y:S04]  /*b4c0*/  LDL.LU R14, [R1+0x954] ;  /* 0x00095400010e7983 */ /* 0x002f280000300800 */
[----:B--2---:R-:W2:Y:S04]  /*b4d0*/  LDL.LU R15, [R1+0x950] ;  /* 0x00095000010f7983 */ /* 0x004ea80000300800 */
[----:B------:R0:W-:Y:S04]  /*b4e0*/  STS.U16 [R6+0x1700], R16 ;  /* 0x0017001006007388 */ /* 0x0001e80000000400 */
[----:B------:R1:W-:Y:S04]  /*b4f0*/  STS.U16 [R6+0x1f00], R17 ;  /* 0x001f001106007388 */ /* 0x0003e80000000400 */
[----:B------:R3:W-:Y:S04]  /*b500*/  STS.U16 [R6+0x2700], R18 ;  /* 0x0027001206007388 */ /* 0x0007e80000000400 */
[----:B0-----:R-:W2:Y:S04]  /*b510*/  LDL.LU R16, [R1+0x94c] ;  /* 0x00094c0001107983 */ /* 0x001ea80000300800 */
[----:B-1----:R-:W2:Y:S04]  /*b520*/  LDL.LU R17, [R1+0x948] ;  /* 0x0009480001117983 */ /* 0x002ea80000300800 */
[----:B---3--:R-:W3:Y:S04]  /*b530*/  LDL.LU R18, [R1+0x944] ;  /* 0x0009440001127983 */ /* 0x008ee80000300800 */
[----:B------:R0:W-:Y:S04]  /*b540*/  STS.U16 [R6+0x2f00], R19 ;  /* 0x002f001306007388 */ /* 0x0001e80000000400 */
[----:B------:R1:W-:Y:S04]  /*b550*/  STS.U16 [R6+0x3700], R20 ;  /* 0x0037001406007388 */ /* 0x0003e80000000400 */
[----:B------:R1:W-:Y:S04]  /*b560*/  STS.U16 [R6+0x3f00], R0 ;  /* 0x003f000006007388 */ /* 0x0003e80000000400 */
[----:B0-----:R-:W2:Y:S04]  /*b570*/  LDL.LU R19, [R1+0x940] ;  /* 0x0009400001137983 */ /* 0x001ea80000300800 */
[----:B-1----:R-:W2:Y:S04]  /*b580*/  LDL.LU R20, [R1+0x93c] ;  /* 0x00093c0001147983 */ /* 0x002ea80000300800 */
[----:B------:R-:W2:Y:S04]  /*b590*/  LDL.LU R0, [R1+0x938] ;  /* 0x0009380001007983 */ /* 0x000ea80000300800 */
[----:B------:R0:W-:Y:S04]  /*b5a0*/  STS.U16 [R6+0x4700], R29 ;  /* 0x0047001d06007388 */ /* 0x0001e80000000400 */
[----:B0-----:R-:W2:Y:S04]  /*b5b0*/  LDL.LU R29, [R1+0x934] ;  /* 0x00093400011d7983 */ /* 0x001ea80000300800 */
[----:B------:R-:W-:Y:S04]  /*b5c0*/  STS.U16 [R6+0x4f00], R28 ;  /* 0x004f001c06007388 */ /* 0x000fe80000000400 */
[----:B----4-:R-:W-:Y:S04]  /*b5d0*/  STS.U16 [R6+0x5700], R21 ;  /* 0x0057001506007388 */ /* 0x010fe80000000400 */
[----:B------:R-:W-:Y:S04]  /*b5e0*/  STS.U16 [R6+0x5f00], R22 ;  /* 0x005f001606007388 */ /* 0x000fe80000000400 */
[----:B------:R-:W-:Y:S04]  /*b5f0*/  STS.U16 [R6+0x6700], R23 ;  /* 0x0067001706007388 */ /* 0x000fe80000000400 */
[----:B--2---:R0:W-:Y:S04]  /*b600*/  STS.U16 [R6+0x6f00], R29 ;  /* 0x006f001d06007388 */ /* 0x0041e80000000400 */
[----:B------:R1:W-:Y:S04]  /*b610*/  STS.U16 [R6+0x7700], R0 ;  /* 0x0077000006007388 */ /* 0x0003e80000000400 */
[----:B0-----:R-:W2:Y:S04]  /*b620*/  LDL.LU R29, [R1+0x930] ;  /* 0x00093000011d7983 */ /* 0x001ea80000300800 */
[----:B-1----:R-:W4:Y:S04]  /*b630*/  LDL R0, [R1+0x1b8] ;  /* 0x0001b80001007983 */ /* 0x002f280000100800 */
[----:B------:R-:W0:Y:S04]  /*b640*/  S2R R28, SR_TID.X ;  /* 0x00000000001c7919 */ /* 0x000e280000002100 */
[----:B------:R-:W-:Y:S01]  /*b650*/  STS.U16 [R6+0x7f00], R20 ;  /* 0x007f001406007388 */ /* 0x000fe20000000400 */
[----:B0-----:R-:W-:-:S05]  /*b660*/  LOP3.LUT R28, R28, 0x7f, RZ, 0xc0, !PT ;  /* 0x0000007f1c1c7812 */ /* 0x001fca00078ec0ff */
[----:B------:R-:W-:-:S05]  /*b670*/  IMAD.SHL.U32 R28, R28, 0x2, RZ ;  /* 0x000000021c1c7824 */ /* 0x000fca00078e00ff */
[----:B------:R-:W-:Y:S01]  /*b680*/  LOP3.LUT R23, R28, 0x10, RZ, 0x3c, !PT ;  /* 0x000000101c177812 */ /* 0x000fe200078e3cff */
[----:B------:R-:W-:Y:S04]  /*b690*/  STS.U16 [R28+0x8000], R19 ;  /* 0x008000131c007388 */ /* 0x000fe80000000400 */
[----:B------:R-:W-:Y:S04]  /*b6a0*/  STS.U16 [R28+0x8800], R8 ;  /* 0x008800081c007388 */ /* 0x000fe80000000400 */
[----:B---3--:R-:W-:Y:S04]  /*b6b0*/  STS.U16 [R23+0x8100], R18 ;  /* 0x0081001217007388 */ /* 0x008fe80000000400 */
        /* <DEDUP_REMOVED lines=13> */
[----:B------:R-:W-:Y:S06]  /*b790*/  BAR.SYNC.DEFER_BLOCKING 0x0 ;  /* 0x0000000000007b1d */ /* 0x000fec0000010000 */
[----:B--2---:R-:W-:Y:S04]  /*b7a0*/  LDSM.16.MT88.4 R20, [R29] ;  /* 0x000000001d14783b */ /* 0x004fe80000004200 */
[----:B----4-:R-:W0:Y:S04]  /*b7b0*/  LDSM.16.M88.4 R8, [R0+0x8800] ;  /* 0x008800000008783b */ /* 0x010e280000000200 */
[----:B------:R-:W-:Y:S04]  /*b7c0*/  LDSM.16.M88.4 R4, [R0+0x8000] ;  /* 0x008000000004783b */ /* 0x000fe80000000200 */
[----:B------:R-:W1:Y:S04]  /*b7d0*/  LDSM.16.MT88.4 R24, [R29+0x1000] ;  /* 0x001000001d18783b */ /* 0x000e680000004200 */
[----:B------:R-:W2:Y:S04]  /*b7e0*/  LDSM.16.MT88.4 R12, [R29+0x1080] ;  /* 0x001080001d0c783b */ /* 0x000ea80000004200 */
[----:B------:R-:W3:Y:S04]  /*b7f0*/  LDSM.16.MT88.4 R16, [R29+0x80] ;  /* 0x000080001d10783b */ /* 0x000ee80000004200 */
[----:B0-----:R-:W-:Y:S04]  /*b800*/  STL.64 [R1+0x928], R10 ;  /* 0x0009280a01007387 */ /* 0x001fe80000100a00 */
[----:B------:R0:W-:Y:S04]  /*b810*/  STL.64 [R1+0x920], R8 ;  /* 0x0009200801007387 */ /* 0x0001e80000100a00 */
[----:B0-----:R-:W4:Y:S04]  /*b820*/  LDL.LU.64 R8, [R1+0x30] ;  /* 0x0000300001087983 */ /* 0x001f280000300a00 */
[----:B------:R-:W4:Y:S04]  /*b830*/  LDL.LU.64 R10, [R1+0x38] ;  /* 0x00003800010a7983 */ /* 0x000f280000300a00 */
[----:B-1----:R-:W-:Y:S04]  /*b840*/  STL.64 [R1+0x918], R26 ;  /* 0x0009181a01007387 */ /* 0x002fe80000100a00 */
[----:B------:R0:W-:Y:S04]  /*b850*/  STL.64 [R1+0x910], R24 ;  /* 0x0009101801007387 */ /* 0x0001e80000100a00 */
[----:B0-----:R-:W3:Y:S04]  /*b860*/  LDL.LU.64 R24, [R1] ;  /* 0x0000000001187983 */ /* 0x001ee80000300a00 */
[----:B------:R-:W3:Y:S04]  /*b870*/  LDL.LU.64 R26, [R1+0x8] ;  /* 0x00000800011a7983 */ /* 0x000ee80000300a00 */
[----:B--2---:R-:W-:Y:S04]  /*b880*/  STL.64 [R1+0x8f8], R14 ;  /* 0x0008f80e01007387 */ /* 0x004fe80000100a00 */
[----:B------:R0:W-:Y:S04]  /*b890*/  STL.64 [R1+0x8f0], R12 ;  /* 0x0008f00c01007387 */ /* 0x0001e80000100a00 */
[----:B0-----:R-:W2:Y:S04]  /*b8a0*/  LDL.LU.64 R12, [R1+0x20] ;  /* 0x00002000010c7983 */ /* 0x001ea80000300a00 */
[----:B------:R-:W2:Y:S01]  /*b8b0*/  LDL.LU.64 R14, [R1+0x28] ;  /* 0x00002800010e7983 */ /* 0x000ea20000300a00 */
[C---:B----4-:R-:W-:Y:S11]  /*b8c0*/  HMMA.16816.F32 R8, R20.reuse, R4, R8 ;  /* 0x000000041408723c */ /* 0x050ff60000001808 */
[----:B------:R-:W-:Y:S11]  /*b8d0*/  @!UPT UIADD3 URZ, URZ, URZ, URZ ;  /* 0x0000003f3f3ff290 */ /* 0x000ff6000fffe03f */
[----:B------:R-:W-:Y:S01]  /*b8e0*/  @!UPT UIADD3 URZ, URZ, URZ, URZ ;  /* 0x0000003f3f3ff290 */ /* 0x000fe2000fffe03f */
[----:B------:R0:W-:Y:S01]  /*b8f0*/  STL [R1+0x30], R8 ;  /* 0x0000300801007387 */ /* 0x0001e20000100800 */
[----:B------:R-:W-:Y:S02]  /*b900*/  IMAD.MOV.U32 R3, RZ, RZ, R10 ;  /* 0x000000ffff037224 */ /* 0x000fe400078e000a */
[----:B------:R-:W-:Y:S02]  /*b910*/  IMAD.MOV.U32 R2, RZ, RZ, R11 ;  /* 0x000000ffff027224 */ /* 0x000fe400078e000b */
[----:B------:R-:W-:Y:S01]  /*b920*/  IMAD.MOV.U32 R28, RZ, RZ, R9 ;  /* 0x000000ffff1c7224 */ /* 0x000fe200078e0009 */
[----:B------:R-:W4:Y:S04]  /*b930*/  LDL.LU.64 R10, [R1+0x928] ;  /* 0x00092800010a7983 */ /* 0x000f280000300a00 */
[----:B0-----:R-:W2:Y:S02]  /*b940*/  LDL.LU.64 R8, [R1+0x920] ;  /* 0x0009200001087983 */ /* 0x001ea40000300a00 */
[----:B--2---:R-:W-:Y:S02]  /*b950*/  HMMA.16816.F32 R12, R20, R8, R12 ;  /* 0x00000008140c723c */ /* 0x004fe4000000180c */
[----:B------:R-:W3:Y:S04]  /*b960*/  LDL.LU.64 R20, [R1+0x10] ;  /* 0x0000100001147983 */ /* 0x000ee80000300a00 */
[----:B------:R-:W3:Y:S11]  /*b970*/  LDL.LU.64 R22, [R1+0x18] ;  /* 0x0000180001167983 */ /* 0x000ef60000300a00 */
[----:B------:R-:W-:Y:S06]  /*b980*/  @!UPT UIADD3 URZ, URZ, URZ, URZ ;  /* 0x0000003f3f3ff290 */ /* 0x000fec000fffe03f */
[----:B------:R-:W-:Y:S04]  /*b990*/  STL.64 [R1+0x908], R14 ;  /* 0x0009080e01007387 */ /* 0x000fe80000100a00 */
[----:B------:R0:W-:Y:S02]  /*b9a0*/  STL.64 [R1+0x900], R12 ;  /* 0x0009000c01007387 */ /* 0x0001e40000100a00 */
[----:B0-----:R-:W-:Y:S02]  /*b9b0*/  IMAD.MOV.U32 R13, RZ, RZ, R28 ;  /* 0x000000ffff0d7224 */ /* 0x001fe400078e001c */
[----:B------:R-:W2:Y:S04]  /*b9c0*/  LDL.LU R12, [R1+0x30] ;  /* 0x00003000010c7983 */ /* 0x000ea80000300800 */
[----:B------:R-:W0:Y:S01]  /*b9d0*/  S2R R28, SR_TID.X ;  /* 0x00000000001c7919 */ /* 0x000e220000002100 */
[----:B------:R-:W-:-:S02]  /*b9e0*/  IMAD.MOV.U32 R14, RZ, RZ, R3 ;  /* 0x000000ffff0e7224 */ /* 0x000fc400078e0003 */
[----:B------:R-:W-:Y:S01]  /*b9f0*/  IMAD.MOV.U32 R15, RZ, RZ, R2 ;  /* 0x000000ffff0f7224 */ /* 0x000fe200078e0002 */
[C---:B---3--:R-:W-:Y:S08]  /*ba00*/  HMMA.16816.F32 R20, R16.reuse, R4, R20 ;  /* 0x000000041014723c */ /* 0x048ff00000001814 */
[----:B------:R-:W-:Y:S11]  /*ba10*/  HMMA.16816.F32 R16, R16, R8, R24 ;  /* 0x000000081010723c */ /* 0x000ff60000001818 */
[----:B------:R-:W-:Y:S05]  /*ba20*/  @!UPT UIADD3 URZ, URZ, URZ, URZ ;  /* 0x0000003f3f3ff290 */ /* 0x000fea000fffe03f */
[----:B------:R-:W-:Y:S02]  /*ba30*/  IMAD.MOV.U32 R5, RZ, RZ, R20 ;  /* 0x000000ffff057224 */ /* 0x000fe400078e0014 */
[----:B------:R-:W-:-:S06]  /*ba40*/  IMAD.MOV.U32 R4, RZ, RZ, R21 ;  /* 0x000000ffff047224 */ /* 0x000fcc00078e0015 */
[----:B------:R-:W-:Y:S02]  /*ba50*/  IMAD.MOV.U32 R21, RZ, RZ, R16 ;  /* 0x000000ffff157224 */ /* 0x000fe400078e0010 */
[----:B------:R-:W-:Y:S02]  /*ba60*/  IMAD.MOV.U32 R20, RZ, RZ, R17 ;  /* 0x000000ffff147224 */ /* 0x000fe400078e0011 */
[----:B------:R-:W-:Y:S02]  /*ba70*/  IMAD.MOV.U32 R9, RZ, RZ, R18 ;  /* 0x000000ffff097224 */ /* 0x000fe400078e0012 */
[----:B------:R-:W-:Y:S02]  /*ba80*/  IMAD.MOV.U32 R8, RZ, RZ, R19 ;  /* 0x000000ffff087224 */ /* 0x000fe400078e0013 */
[----:B------:R-:W1:Y:S04]  /*ba90*/  LDSM.16.MT88.4 R16, [R29+0x2000] ;  /* 0x002000001d10783b */ /* 0x000e680000004200 */
[----:B-1----:R-:W-:Y:S04]  /*baa0*/  STL.64 [R1+0x8d8], R18 ;  /* 0x0008d81201007387 */ /* 0x002fe80000100a00 */
[----:B------:R1:W-:Y:S02]  /*bab0*/  STL.64 [R1+0x8d0], R16 ;  /* 0x0008d01001007387 */ /* 0x0003e40000100a00 */
[----:B-1----:R-:W-:Y:S01]  /*bac0*/  IMAD.MOV.U32 R17, RZ, RZ, R20 ;  /* 0x000000ffff117224 */ /* 0x002fe200078e0014 */
[----:B0-----:R-:W-:Y:S01]  /*bad0*/  LOP3.LUT R20, R28, 0x7, RZ, 0xc0, !PT ;  /* 0x000000071c147812 */ /* 0x001fe200078ec0ff */
[----:B------:R-:W-:-:S02]  /*bae0*/  IMAD.MOV.U32 R16, RZ, RZ, R21 ;  /* 0x000000ffff107224 */ /* 0x000fc400078e0015 */
[----:B------:R-:W-:Y:S02]  /*baf0*/  IMAD.SHL.U32 R21, R28, 0x2, RZ ;  /* 0x000000021c157824 */ /* 0x000fe400078e00ff */
[----:B------:R-:W-:-:S05]  /*bb00*/  IMAD R20, R20, 0x110, RZ ;  /* 0x0000011014147824 */ /* 0x000fca00078e02ff */
[----:B------:R-:W-:-:S04]  /*bb10*/  LOP3.LUT R20, R20, 0x30, R21, 0x78, !PT ;  /* 0x0000003014147812 */ /* 0x000fc800078e7815 */
[----:B------:R-:W-:-:S05]  /*bb20*/  LOP3.LUT R20, R20, 0x40, RZ, 0x3c, !PT ;  /* 0x0000004014147812 */ /* 0x000fca00078e3cff */
[----:B------:R-:W0:Y:S01]  /*bb30*/  LDSM.16.M88.4 R24, [R20+0x8000] ;  /* 0x008000001418783b */ /* 0x000e220000000200 */
[----:B------:R-:W-:Y:S02]  /*bb40*/  IMAD.MOV.U32 R18, RZ, RZ, R9 ;  /* 0x000000ffff127224 */ /* 0x000fe400078e0009 */
[----:B------:R-:W-:Y:S02]  /*bb50*/  IMAD.MOV.U32 R19, RZ, RZ, R8 ;  /* 0x000000ffff137224 */ /* 0x000fe400078e0008 */
[----:B------:R-:W-:Y:S02]  /*bb60*/  IMAD.MOV.U32 R3, RZ, RZ, R22 ;  /* 0x000000ffff037224 */ /* 0x000fe400078e0016 */
[----:B------:R-:W-:Y:S01]  /*bb70*/  IMAD.MOV.U32 R2, RZ, RZ, R23 ;  /* 0x000000ffff027224 */ /* 0x000fe200078e0017 */
[----:B------:R1:W-:Y:S04]  /*bb80*/  STL.64 [R1+0x8e8], R18 ;  /* 0x0008e81201007387 */ /* 0x0003e80000100a00 */
[----:B------:R-:W-:Y:S04]  /*bb90*/  STL.64 [R1+0x8e0], R16 ;  /* 0x0008e01001007387 */ /* 0x000fe80000100a00 */
[----:B------:R-:W3:Y:S01]  /*bba0*/  LDSM.16.M88.4 R20, [R20+0x8800] ;  /* 0x008800001414783b */ /* 0x000ee20000000200 */
[----:B-1----:R-:W-:-:S02]  /*bbb0*/  IMAD.MOV.U32 R18, RZ, RZ, R3 ;  /* 0x000000ffff127224 */ /* 0x002fc400078e0003 */
[----:B------:R-:W-:Y:S01]  /*bbc0*/  IMAD.MOV.U32 R19, RZ, RZ, R2 ;  /* 0x000000ffff137224 */ /* 0x000fe200078e0002 */
[----:B0-----:R-:W-:Y:S01]  /*bbd0*/  STL.64 [R1+0x40], R24 ;  /* 0x0000401801007387 */ /* 0x001fe20000100a00 */
[----:B------:R-:W-:Y:S02]  /*bbe0*/  IMAD.MOV.U32 R3, RZ, RZ, R24 ;  /* 0x000000ffff037224 */ /* 0x000fe400078e0018 */
[----:B------:R-:W-:Y:S01]  /*bbf0*/  IMAD.MOV.U32 R2, RZ, RZ, R25 ;  /* 0x000000ffff027224 */ /* 0x000fe200078e0019 */
[----:B------:R0:W-:Y:S04]  /*bc00*/  STL.64 [R1+0x48], R26 ;  /* 0x0000481a01007387 */ /* 0x0001e80000100a00 */
[----:B0-----:R-:W2:Y:S04]  /*bc10*/  LDL.LU.64 R26, [R1+0x918] ;  /* 0x00091800011a7983 */ /* 0x001ea80000300a00 */
[----:B------:R-:W2:Y:S04]  /*bc20*/  LDL.LU.64 R24, [R1+0x910] ;  /* 0x0009100001187983 */ /* 0x000ea80000300a00 */
[----:B---3--:R-:W-:Y:S04]  /*bc30*/  STL.64 [R1+0x50], R20 ;  /* 0x0000501401007387 */ /* 0x008fe80000100a00 */
[----:B------:R-:W-:Y:S04]  /*bc40*/  STL.64 [R1+0x58], R22 ;  /* 0x0000581601007387 */ /* 0x000fe80000100a00 */
[----:B------:R-:W0:Y:S01]  /*bc50*/  LDSM.16.MT88.4 R20, [R29+0x2080] ;  /* 0x002080001d14783b */ /* 0x000e220000004200 */
[----:B------:R-:W-:-:S02]  /*bc60*/  IMAD.MOV.U32 R16, RZ, RZ, R5 ;  /* 0x000000ffff107224 */ /* 0x000fc400078e0005 */
[----:B------:R-:W-:Y:S01]  /*bc70*/  IMAD.MOV.U32 R17, RZ, RZ, R4 ;  /* 0x000000ffff117224 */ /* 0x000fe200078e0004 */
[----:B0-----:R-:W-:Y:S04]  /*bc80*/  STL.64 [R1+0x8b8], R22 ;  /* 0x0008b81601007387 */ /* 0x001fe80000100a00 */
[----:B------:R0:W-:Y:S02]  /*bc90*/  STL.64 [R1+0x8b0], R20 ;  /* 0x0008b01401007387 */ /* 0x0001e40000100a00 */
[----:B0-----:R-:W-:Y:S02]  /*bca0*/  IMAD.MOV.U32 R20, RZ, RZ, R3 ;  /* 0x000000ffff147224 */ /* 0x001fe400078e0003 */
[----:B------:R-:W-:Y:S01]  /*bcb0*/  IMAD.MOV.U32 R21, RZ, RZ, R2 ;  /* 0x000000ffff157224 */ /* 0x000fe200078e0002 */
[----:B--2---:R-:W-:Y:S11]  /*bcc0*/  HMMA.16816.F32 R12, R24, R6, R12 ;  /* 0x00000006180c723c */ /* 0x004ff6000000180c */
[----:B------:R-:W-:Y:S11]  /*bcd0*/  @!UPT UIADD3 URZ, URZ, URZ, URZ ;  /* 0x0000003f3f3ff290 */ /* 0x000ff6000fffe03f */
[----:B------:R-:W-:Y:S02]  /*bce0*/  @!UPT UIADD3 URZ, URZ, URZ, URZ ;  /* 0x0000003f3f3ff290 */ /* 0x000fe4000fffe03f */
[----:B------:R-:W-:Y:S02]  /*bcf0*/  IMAD.MOV.U32 R3, RZ, RZ, R14 ;  /* 0x000000ffff037224 */ /* 0x000fe400078e000e */
[----:B------:R-:W-:Y:S02]  /*bd00*/  IMAD.MOV.U32 R2, RZ, RZ, R15 ;  /* 0x000000ffff027224 */ /* 0x000fe400078e000f */
[----:B------:R-:W-:Y:S01]  /*bd10*/  IMAD.MOV.U32 R5, RZ, RZ, R12 ;  /* 0x000000ffff057224 */ /* 0x000fe200078e000c */
[----:B------:R-:W4:Y:S01]  /*bd20*/  LDL.LU.64 R14, [R1+0x908] ;  /* 0x00090800010e7983 */ /* 0x000f220000300a00 */
[----:B------:R-:W-:-:S03]  /*bd30*/  IMAD.MOV.U32 R4, RZ, RZ, R13 ;  /* 0x000000ffff047224 */ /* 0x000fc600078e000d */
[----:B------:R-:W4:Y:S02]  /*bd40*/  LDL.LU.64 R12, [R1+0x900] ;  /* 0x00090000010c7983 */ /* 0x000f240000300a00 */
[----:B----4-:R-:W-:Y:S02]  /*bd50*/  HMMA.16816.F32 R24, R24, R10, R12 ;  /* 0x0000000a1818723c */ /* 0x010fe4000000180c */
[----:B------:R-:W2:Y:S04]  /*bd60*/  LDL.LU.64 R14, [R1+0x8f8] ;  /* 0x0008f800010e7983 */ /* 0x000ea80000300a00 */
[----:B------:R-:W2:Y:S11]  /*bd70*/  LDL.LU.64 R12, [R1+0x8f0] ;  /* 0x0008f000010c7983 */ /* 0x000eb60000300a00 */
[----:B------:R-:W-:Y:S06]  /*bd80*/  @!UPT UIADD3 URZ, URZ, URZ, URZ ;  /* 0x0000003f3f3ff290 */ /* 0x000fec000fffe03f */
[----:B------:R0:W-:Y:S04]  /*bd90*/  STL.64 [R1+0x8c8], R26 ;  /* 0x0008c81a01007387 */ /* 0x0001e80000100a00 */
[----:B------:R1:W-:Y:S01]  /*bda0*/  STL.64 [R1+0x8c0], R24 ;  /* 0x0008c01801007387 */ /* 0x0003e20000100a00 */
[----:B0-----:R-:W-:Y:S02]  /*bdb0*/  IMAD.MOV.U32 R26, RZ, RZ, R3 ;  /* 0x000000ffff1a7224 */ /* 0x001fe400078e0003 */
[----:B------:R-:W-:Y:S02]  /*bdc0*/  IMAD.MOV.U32 R27, RZ, RZ, R2 ;  /* 0x000000ffff1b7224 */ /* 0x000fe400078e0002 */
[----:B-1----:R-:W-:Y:S02]  /*bdd0*/  IMAD.MOV.U32 R24, RZ, RZ, R5 ;  /* 0x000000ffff187224 */ /* 0x002fe400078e0005 */
[----:B------:R-:W-:Y:S01]  /*bde0*/  IMAD.MOV.U32 R25, RZ, RZ, R4 ;  /* 0x000000ffff197224 */ /* 0x000fe200078e0004 */
[----:B--2---:R-:W-:Y:S11]  /*bdf0*/  HMMA.16816.F32 R16, R12, R6, R16 ;  /* 0x000000060c10723c */ /* 0x004ff60000001810 */
[----:B------:R-:W-:Y:S11]  /*be00*/  @!UPT UIADD3 URZ, URZ, URZ, URZ ;  /* 0x0000003f3f3ff290 */ /* 0x000ff6000fffe03f */
[----:B------:R-:W-:Y:S02]  /*be10*/  @!UPT UIADD3 URZ, URZ, URZ, URZ ;  /* 0x0000003f3f3ff290 */ /* 0x000fe4000fffe03f */
[----:B------:R-:W-:Y:S02]  /*be20*/  IMAD.MOV.U32 R3, RZ, RZ, R18 ;  /* 0x000000ffff037224 */ /* 0x000fe400078e0012 */
[----:B------:R-:W-:Y:S02]  /*be30*/  IMAD.MOV.U32 R2, RZ, RZ, R19 ;  /* 0x000000ffff027224 */ /* 0x000fe400078e0013 */
[----:B------:R-:W-:Y:S01]  /*be40*/  IMAD.MOV.U32 R5, RZ, RZ, R16 ;  /* 0x000000ffff057224 */ /* 0x000fe200078e0010 */
[----:B------:R-:W2:Y:S01]  /*be50*/  LDL.LU.64 R18, [R1+0x8e8] ;  /* 0x0008e80001127983 */ /* 0x000ea20000300a00 */
[----:B------:R-:W-:-:S03]  /*be60*/  IMAD.MOV.U32 R4, RZ, RZ, R17 ;  /* 0x000000ffff047224 */ /* 0x000fc600078e0011 */
[----:B------:R-:W2:Y:S02]  /*be70*/  LDL.LU.64 R16, [R1+0x8e0] ;  /* 0x0008e00001107983 */ /* 0x000ea40000300a00 */
[----:B--2---:R-:W-:Y:S02]  /*be80*/  HMMA.16816.F32 R12, R12, R10, R16 ;  /* 0x0000000a0c0c723c */ /* 0x004fe40000001810 */
[----:B------:R-:W2:Y:S04]  /*be90*/  LDL.LU.64 R18, [R1+0x8d8] ;  /* 0x0008d80001127983 */ /* 0x000ea80000300a00 */
[----:B------:R-:W2:Y:S04]  /*bea0*/  LDL.LU.64 R16, [R1+0x8d0] ;  /* 0x0008d00001107983 */ /* 0x000ea80000300a00 */
[----:B------:R-:W0:Y:S11]  /*beb0*/  LDSM.16.MT88.4 R8, [R29+0x3080] ;  /* 0x003080001d08783b */ /* 0x000e360000004200 */
[----:B------:R-:W-:Y:S02]  /*bec0*/  @!UPT UIADD3 URZ, URZ, URZ, URZ ;  /* 0x0000003f3f3ff290 */ /* 0x000fe4000fffe03f */
[----:B------:R-:W-:Y:S04]  /*bed0*/  STL.64 [R1+0x8a8], R14 ;  /* 0x0008a80e01007387 */ /* 0x000fe80000100a00 */
[----:B------:R-:W-:Y:S04]  /*bee0*/  STL.64 [R1+0x8a0], R12 ;  /* 0x0008a00c01007387 */ /* 0x000fe80000100a00 */
[----:B0-----:R-:W-:Y:S04]  /*bef0*/  STL.64 [R1+0x888], R10 ;  /* 0x0008880a01007387 */ /* 0x001fe80000100a00 */
[----:B------:R0:W-:Y:S04]  /*bf00*/  STL.64 [R1+0x880], R8 ;  /* 0x0008800801007387 */ /* 0x0001e80000100a00 */
[----:B0-----:R-:W3:Y:S04]  /*bf10*/  LDL.LU.64 R8, [R1+0x50] ;  /* 0x0000500001087983 */ /* 0x001ee80000300a00 */
[----:B------:R-:W4:Y:S01]  /*bf20*/  LDL.LU.64 R10, [R1+0x58] ;  /* 0x00005800010a7983 */ /* 0x000f220000300a00 */
[----:B--2---:R-:W-:Y:S03]  /*bf30*/  HMMA.16816.F32 R20, R16, R20, R24 ;  /* 0x000000141014723c */ /* 0x004fe60000001818 */
[----:B------:R-:W3:Y:S04]  /*bf40*/  LDL.LU.64 R26, [R1+0x8c8] ;  /* 0x0008c800011a7983 */ /* 0x000ee80000300a00 */
[----:B------:R-:W3:Y:S01]  /*bf50*/  LDL.LU.64 R24, [R1+0x8c0] ;  /* 0x0008c00001187983 */ /* 0x000ee20000300a00 */
[----:B------:R-:W-:-:S02]  /*bf60*/  IMAD.MOV.U32 R14, RZ, RZ, R3 ;  /* 0x000000ffff0e7224 */ /* 0x000fc400078e0003 */
[----:B------:R-:W-:Y:S11]  /*bf70*/  IMAD.MOV.U32 R15, RZ, RZ, R2 ;  /* 0x000000ffff0f7224 */ /* 0x000ff600078e0002 */
[----:B------:R-:W-:Y:S02]  /*bf80*/  @!UPT UIADD3 URZ, URZ, URZ, URZ ;  /* 0x0000003f3f3ff290 */ /* 0x000fe4000fffe03f */
[----:B------:R0:W-:Y:S01]  /*bf90*/  STL.64 [R1], R20 ;  /* 0x0000001401007387 */ /* 0x0001e20000100a00 */
[----:B------:R-:W-:Y:S02]  /*bfa0*/  IMAD.MOV.U32 R3, RZ, RZ, R22 ;  /* 0x000000ffff037224 */ /* 0x000fe400078e0016 */
[----:B------:R-:W-:Y:S02]  /*bfb0*/  IMAD.MOV.U32 R2, RZ, RZ, R23 ;  /* 0x000000ffff027224 */ /* 0x000fe400078e0017 */
[----:B------:R-:W2:Y:S04]  /*bfc0*/  LDL.LU.64 R22, [R1+0x8b8] ;  /* 0x0008b80001167983 */ /* 0x000ea80000300a00 */
[----:B0-----:R-:W2:Y:S01]  /*bfd0*/  LDL.LU.64 R20, [R1+0x8b0] ;  /* 0x0008b00001147983 */ /* 0x001ea20000300a00 */
[----:B---3--:R-:W-:Y:S11]  /*bfe0*/  HMMA.16816.F32 R24, R16, R8, R24 ;  /* 0x000000081018723c */ /* 0x008ff60000001818 */
[----:B------:R-:W-:Y:S11]  /*bff0*/  @!UPT UIADD3 URZ, URZ, URZ, URZ ;  /* 0x0000003f3f3ff290 */ /* 0x000ff6000fffe03f */
[----:B------:R-:W-:Y:S01]  /*c000*/  @!UPT UIADD3 URZ, URZ, URZ, URZ ;  /* 0x0000003f3f3ff290 */ /* 0x000fe2000fffe03f */
[----:B------:R-:W-:Y:S04]  /*c010*/  STL.64 [R1+0x898], R26 ;  /* 0x0008981a01007387 */ /* 0x000fe80000100a00 */
[----:B------:R0:W-:Y:S04]  /*c020*/  STL.64 [R1+0x890], R24 ;  /* 0x0008901801007387 */ /* 0x0001e80000100a00 */
[----:B0-----:R-:W2:Y:S01]  /*c030*/  LDL.LU.64 R24, [R1+0x40] ;  /* 0x0000400001187983 */ /* 0x001ea20000300a00 */
[----:B------:R-:W-:Y:S02]  /*c040*/  IMAD.MOV.U32 R12, RZ, RZ, R5 ;  /* 0x000000ffff0c7224 */ /* 0x000fe400078e0005 */
[----:B------:R-:W-:Y:S01]  /*c050*/  IMAD.MOV.U32 R13, RZ, RZ, R4 ;  /* 0x000000ffff0d7224 */ /* 0x000fe200078e0004 */
[----:B------:R-:W3:Y:S04]  /*c060*/  LDL.LU.64 R26, [R1+0x48] ;  /* 0x00004800011a7983 */ /* 0x000ee80000300a00 */
[----:B------:R-:W-:Y:S02]  /*c070*/  LDSM.16.MT88.4 R4, [R29+0x3000] ;  /* 0x003000001d04783b */ /* 0x000fe40000004200 */
        /* <DEDUP_REMOVED lines=10> */
[----:B------:R-:W-:Y:S11]  /*c120*/  LDSM.16.M88.4 R12, [R0+0x8080] ;  /* 0x00808000000c783b */ /* 0x000ff60000000200 */
[----:B------:R-:W-:Y:S10]  /*c130*/  @!UPT UIADD3 URZ, URZ, URZ, URZ ;  /* 0x0000003f3f3ff290 */ /* 0x000ff4000fffe03f */
[----:B------:R0:W-:Y:S04]  /*c140*/  STL.64 [R1+0x870], R22 ;  /* 0x0008701601007387 */ /* 0x0001e80000100a00 */
[----:B------:R1:W-:Y:S01]  /*c150*/  STL.64 [R1+0x868], R20 ;  /* 0x0008681401007387 */ /* 0x0003e20000100a00 */
[----:B0-----:R-:W-:Y:S02]  /*c160*/  IMAD.MOV.U32 R22, RZ, RZ, R17 ;  /* 0x000000ffff167224 */ /* 0x001fe400078e0011 */
[----:B------:R-:W-:Y:S02]  /*c170*/  IMAD.MOV.U32 R23, RZ, RZ, R16 ;  /* 0x000000ffff177224 */ /* 0x000fe400078e0010 */
[----:B-1----:R-:W-:Y:S02]  /*c180*/  IMAD.MOV.U32 R20, RZ, RZ, R19 ;  /* 0x000000ffff147224 */ /* 0x002fe400078e0013 */
[----:B------:R-:W-:-:S02]  /*c190*/  IMAD.MOV.U32 R21, RZ, RZ, R18 ;  /* 0x000000ffff157224 */ /* 0x000fc400078e0012 */
[----:B------:R-:W0:Y:S04]  /*c1a0*/  LDSM.16.MT88.4 R16, [R29+0x4000] ;  /* 0x004000001d10783b */ /* 0x000e280000004200 */
[----:B0-----:R-:W-:Y:S04]  /*c1b0*/  STL [R1+0x87c], R18 ;  /* 0x00087c1201007387 */ /* 0x001fe80000100800 */
[----:B------:R-:W-:Y:S04]  /*c1c0*/  STL [R1+0x878], R19 ;  /* 0x0008781301007387 */ /* 0x000fe80000100800 */
[----:B------:R-:W-:Y:S04]  /*c1d0*/  STL.64 [R1+0x60], R12 ;  /* 0x0000600c01007387 */ /* 0x000fe80000100a00 */
[----:B------:R-:W-:Y:S04]  /*c1e0*/  STL.64 [R1+0x68], R14 ;  /* 0x0000680e01007387 */ /* 0x000fe80000100a00 */
[----:B------:R-:W0:Y:S02]  /*c1f0*/  LDSM.16.M88.4 R12, [R0+0x8880] ;  /* 0x00888000000c783b */ /* 0x000e240000000200 */
[----:B0-----:R-:W-:-:S02]  /*c200*/  IMAD.MOV.U32 R28, RZ, RZ, R14 ;  /* 0x000000ffff1c7224 */ /* 0x001fc400078e000e */
[----:B------:R-:W-:Y:S01]  /*c210*/  STL.64 [R1+0x70], R12 ;  /* 0x0000700c01007387 */ /* 0x000fe20000100a00 */
[----:B------:R-:W-:-:S03]  /*c220*/  IMAD.MOV.U32 R0, RZ, RZ, R15 ;  /* 0x000000ffff007224 */ /* 0x000fc600078e000f */
[----:B------:R-:W0:Y:S04]  /*c230*/  LDSM.16.MT88.4 R12, [R29+0x4080] ;  /* 0x004080001d0c783b */ /* 0x000e280000004200 */
[----:B------:R-:W-:Y:S04]  /*c240*/  STL [R1+0x848], R0 ;  /* 0x0008480001007387 */ /* 0x000fe80000100800 */
[----:B------:R-:W-:Y:S04]  /*c250*/  STL [R1+0x830], R28 ;  /* 0x0008301c01007387 */ /* 0x000fe80000100800 */
[----:B0-----:R-:W-:Y:S04]  /*c260*/  STL.64 [R1+0x858], R14 ;  /* 0x0008580e01007387 */ /* 0x001fe80000100a00 */
[----:B------:R0:W-:Y:S04]  /*c270*/  STL.64 [R1+0x850], R12 ;  /* 0x0008500c01007387 */ /* 0x0001e80000100a00 */
[----:B0-----:R-:W2:Y:S01]  /*c280*/  LDL.LU.64 R12, [R1+0x70] ;  /* 0x00007000010c7983 */ /* 0x001ea20000300a00 */
[----:B------:R-:W-:-:S02]  /*c290*/  IMAD.MOV.U32 R14, RZ, RZ, R3 ;  /* 0x000000ffff0e7224 */ /* 0x000fc400078e0003 */
[----:B------:R-:W-:Y:S01]  /*c2a0*/  IMAD.MOV.U32 R15, RZ, RZ, R2 ;  /* 0x000000ffff0f7224 */ /* 0x000fe200078e0002 */
[----:B--2---:R0:W-:Y:S04]  /*c2b0*/  STL.64 [R1+0x860], R12 ;  /* 0x0008600c01007387 */ /* 0x0041e80000100a00 */
[----:B0-----:R-:W2:Y:S04]  /*c2c0*/  LDL.LU R12, [R1] ;  /* 0x00000000010c7983 */ /* 0x001ea80000300800 */
[----:B------:R-:W2:Y:S01]  /*c2d0*/  LDL.LU R13, [R1+0x4] ;  /* 0x00000400010d7983 */ /* 0x000ea20000300800 */
[----:B---3--:R-:W-:-:S02]  /*c2e0*/  IMAD.MOV.U32 R18, RZ, RZ, R26 ;  /* 0x000000ffff127224 */ /* 0x008fc400078e001a */
[----:B------:R-:W-:Y:S01]  /*c2f0*/  IMAD.MOV.U32 R19, RZ, RZ, R27 ;  /* 0x000000ffff137224 */ /* 0x000fe200078e001b */
[C---:B--2---:R-:W-:Y:S01]  /*c300*/  HMMA.16816.F32 R12, R4.reuse, R26, R12 ;  /* 0x0000001a040c723c */ /* 0x044fe2000000180c */
[----:B------:R-:W4:Y:S04]  /*c310*/  LDL.LU.64 R26, [R1+0x898] ;  /* 0x00089800011a7983 */ /* 0x000f280000300a00 */
[----:B------:R-:W4:Y:S03]  /*c320*/  LDL.LU.64 R24, [R1+0x890] ;  /* 0x0008900001187983 */ /* 0x000f260000300a00 */
[----:B----4-:R-:W-:Y:S07]  /*c330*/  HMMA.16816.F32 R4, R4, R10, R24 ;  /* 0x0000000a0404723c */ /* 0x010fee0000001818 */
[----:B------:R-:W-:-:S02]  /*c340*/  IMAD.MOV.U32 R25, RZ, RZ, R10 ;  /* 0x000000ffff197224 */ /* 0x000fc400078e000a */
[----:B------:R-:W-:Y:S02]  /*c350*/  IMAD.MOV.U32 R24, RZ, RZ, R11 ;  /* 0x000000ffff187224 */ /* 0x000fe400078e000b */
[----:B------:R-:W2:Y:S04]  /*c360*/  LDL.LU.64 R10, [R1+0x888] ;  /* 0x00088800010a7983 */ /* 0x000ea80000300a00 */
[----:B------:R-:W2:Y:S01]  /*c370*/  LDL.LU.64 R8, [R1+0x880] ;  /* 0x0008800001087983 */ /* 0x000ea20000300a00 */
[----:B------:R-:W-:Y:S02]  /*c380*/  IMAD.MOV.U32 R26, RZ, RZ, R18 ;  /* 0x000000ffff1a7224 */ /* 0x000fe400078e0012 */
[----:B------:R-:W-:Y:S01]  /*c390*/  IMAD.MOV.U32 R27, RZ, RZ, R19 ;  /* 0x000000ffff1b7224 */ /* 0x000fe200078e0013 */
[----:B------:R-:W3:Y:S04]  /*c3a0*/  LDL.LU R18, [R1+0x87c] ;  /* 0x00087c0001127983 */ /* 0x000ee80000300800 */
[----:B------:R-:W3:Y:S01]  /*c3b0*/  LDL.LU R19, [R1+0x878] ;  /* 0x0008780001137983 */ /* 0x000ee20000300800 */
[----:B------:R-:W-:-:S02]  /*c3c0*/  IMAD.MOV.U32 R2, RZ, RZ, R6 ;  /* 0x000000ffff027224 */ /* 0x000fc400078e0006 */
[----:B------:R-:W-:Y:S02]  /*c3d0*/  IMAD.MOV.U32 R0, RZ, RZ, R7 ;  /* 0x000000ffff007224 */ /* 0x000fe400078e0007 */
[----:B------:R-:W-:Y:S02]  /*c3e0*/  IMAD.MOV.U32 R6, RZ, RZ, R25 ;  /* 0x000000ffff067224 */ /* 0x000fe400078e0019 */
[----:B------:R-:W-:Y:S02]  /*c3f0*/  IMAD.MOV.U32 R7, RZ, RZ, R24 ;  /* 0x000000ffff077224 */ /* 0x000fe400078e0018 */
[C---:B--2---:R-:W-:Y:S01]  /*c400*/  HMMA.16816.F32 R24, R8.reuse, R26, R20 ;  /* 0x0000001a0818723c */ /* 0x044fe20000001814 */
[----:B------:R-:W2:Y:S04]  /*c410*/  LDL.LU.64 R22, [R1+0x870] ;  /* 0x0008700001167983 */ /* 0x000ea80000300a00 */
[----:B------:R-:W2:Y:S03]  /*c420*/  LDL.LU.64 R20, [R1+0x868] ;  /* 0x0008680001147983 */ /* 0x000ea60000300a00 */
[----:B--2---:R-:W-:Y:S01]  /*c430*/  HMMA.16816.F32 R20, R8, R6, R20 ;  /* 0x000000060814723c */ /* 0x004fe20000001814 */
[----:B------:R-:W-:Y:S01]  /*c440*/  IMAD.MOV.U32 R28, RZ, RZ, R4 ;  /* 0x000000ffff1c7224 */ /* 0x000fe200078e0004 */
[----:B------:R-:W-:Y:S11]  /*c450*/  LDSM.16.MT88.4 R8, [R29+0x5000] ;  /* 0x005000001d08783b */ /* 0x000ff60000004200 */
[----:B------:R-:W-:Y:S10]  /*c460*/  @!UPT UIADD3 URZ, URZ, URZ, URZ ;  /* 0x0000003f3f3ff290 */ /* 0x000ff4000fffe03f */
[----:B------:R-:W-:Y:S04]  /*c470*/  STL.64 [R1+0x840], R22 ;  /* 0x0008401601007387 */ /* 0x000fe80000100a00 */
[----:B------:R0:W-:Y:S04]  /*c480*/  STL.64 [R1+0x838], R20 ;  /* 0x0008381401007387 */ /* 0x0001e80000100a00 */
[----:B0-----:R-:W3:Y:S04]  /*c490*/  LDL.LU R20, [R1+0x60] ;  /* 0x0000600001147983 */ /* 0x001ee80000300800 */
[----:B------:R-:W3:Y:S01]  /*c4a0*/  LDL.LU R21, [R1+0x64] ;  /* 0x0000640001157983 */ /* 0x000ee20000300800 */
[----:B------:R-:W-:-:S03]  /*c4b0*/  IMAD.MOV.U32 R3, RZ, RZ, R5 ;  /* 0x000000ffff037224 */ /* 0x000fc600078e0005 */
[----:B------:R-:W0:Y:S04]  /*c4c0*/  LDSM.16.MT88.4 R4, [R29+0x5080] ;  /* 0x005080001d04783b */ /* 0x000e280000004200 */
[----:B0-----:R-:W-:Y:S04]  /*c4d0*/  STL.64 [R1+0x818], R6 ;  /* 0x0008180601007387 */ /* 0x001fe80000100a00 */
[----:B------:R0:W-:Y:S01]  /*c4e0*/  STL.64 [R1+0x810], R4 ;  /* 0x0008100401007387 */ /* 0x0001e20000100a00 */
[----:B---3--:R-:W-:Y:S11]  /*c4f0*/  HMMA.16816.F32 R12, R16, R20, R12 ;  /* 0x00000014100c723c */ /* 0x008ff6000000180c */
[----:B------:R-:W-:Y:S11]  /*c500*/  @!UPT UIADD3 URZ, URZ, URZ, URZ ;  /* 0x0000003f3f3ff290 */ /* 0x000ff6000fffe03f */
[----:B------:R-:W-:Y:S02]  /*c510*/  @!UPT UIADD3 URZ, URZ, URZ, URZ ;  /* 0x0000003f3f3ff290 */ /* 0x000fe4000fffe03f */
[----:B------:R-:W-:Y:S02]  /*c520*/  IMAD.MOV.U32 R23, RZ, RZ, R12 ;  /* 0x000000ffff177224 */ /* 0x000fe400078e000c */
[----:B------:R-:W-:Y:S02]  /*c530*/  IMAD.MOV.U32 R22, RZ, RZ, R13 ;  /* 0x000000ffff167224 */ /* 0x000fe400078e000d */
[----:B------:R-:W2:Y:S01]  /*c540*/  LDL.LU.64 R12, [R1+0x860] ;  /* 0x00086000010c7983 */ /* 0x000ea20000300a00 */
[----:B0-----:R-:W-:Y:S02]  /*c550*/  IMAD.MOV.U32 R4, RZ, RZ, R28 ;  /* 0x000000ffff047224 */ /* 0x001fe400078e001c */
[----:B------:R-:W-:Y:S02]  /*c560*/  IMAD.MOV.U32 R5, RZ, RZ, R3 ;  /* 0x000000ffff057224 */ /* 0x000fe400078e0003 */
[----:B------:R-:W-:Y:S02]  /*c570*/  IMAD.MOV.U32 R6, RZ, RZ, R2 ;  /* 0x000000ffff067224 */ /* 0x000fe400078e0002 */
[----:B------:R-:W-:-:S02]  /*c580*/  IMAD.MOV.U32 R7, RZ, RZ, R0 ;  /* 0x000000ffff077224 */ /* 0x000fc400078e0000 */
[----:B------:R-:W-:Y:S02]  /*c590*/  IMAD.MOV.U32 R3, RZ, RZ, R14 ;  /* 0x000000ffff037224 */ /* 0x000fe400078e000e */
[----:B------:R-:W-:Y:S02]  /*c5a0*/  IMAD.MOV.U32 R2, RZ, RZ, R15 ;  /* 0x000000ffff027224 */ /* 0x000fe400078e000f */
[----:B------:R-:W3:Y:S01]  /*c5b0*/  LDL.LU.64 R14, [R1+0x858] ;  /* 0x00085800010e7983 */ /* 0x000ee20000300a00 */
[----:B--2---:R-:W-:Y:S01]  /*c5c0*/  HMMA.16816.F32 R4, R16, R12, R4 ;  /* 0x0000000c1004723c */ /* 0x004fe20000001804 */
[----:B------:R-:W-:Y:S02]  /*c5d0*/  IMAD.MOV.U32 R0, RZ, RZ, R13 ;  /* 0x000000ffff007224 */ /* 0x000fe400078e000d */
[----:B------:R-:W-:Y:S02]  /*c5e0*/  IMAD.MOV.U32 R28, RZ, RZ, R12 ;  /* 0x000000ffff1c7224 */ /* 0x000fe400078e000c */
[----:B------:R-:W3:Y:S02]  /*c5f0*/  LDL.LU.64 R12, [R1+0x850] ;  /* 0x00085000010c7983 */ /* 0x000ee40000300a00 */
[----:B------:R-:W-:-:S02]  /*c600*/  IMAD.MOV.U32 R18, RZ, RZ, R0 ;  /* 0x000000ffff127224 */ /* 0x000fc400078e0000 */
[----:B------:R-:W2:Y:S04]  /*c610*/  LDL.LU R0, [R1+0x848] ;  /* 0x0008480001007983 */ /* 0x000ea80000300800 */
[----:B------:R-:W4:Y:S10]  /*c620*/  LDL R19, [R1+0x6b0] ;  /* 0x0006b00001137983 */ /* 0x000f340000100800 */
[----:B------:R-:W-:Y:S04]  /*c630*/  STL.64 [R1+0x828], R6 ;  /* 0x0008280601007387 */ /* 0x000fe80000100a00 */
[----:B------:R0:W-:Y:S02]  /*c640*/  STL.64 [R1+0x820], R4 ;  /* 0x0008200401007387 */ /* 0x0001e40000100a00 */
[----:B0-----:R-:W-:-:S02]  /*c650*/  IMAD.MOV.U32 R4, RZ, RZ, R23 ;  /* 0x000000ffff047224 */ /* 0x001fc400078e0017 */
[----:B------:R-:W-:Y:S02]  /*c660*/  IMAD.MOV.U32 R5, RZ, RZ, R22 ;  /* 0x000000ffff057224 */ /* 0x000fe400078e0016 */
[----:B------:R-:W2:Y:S01]  /*c670*/  LDL.LU.64 R22, [R1+0x840] ;  /* 0x0008400001167983 */ /* 0x000ea20000300a00 */
[----:B---3--:R-:W-:Y:S03]  /*c680*/  HMMA.16816.F32 R24, R12, R20, R24 ;  /* 0x000000140c18723c */ /* 0x008fe60000001818 */
[----:B------:R-:W2:Y:S01]  /*c690*/  LDL.LU.64 R20, [R1+0x838] ;  /* 0x0008380001147983 */ /* 0x000ea20000300a00 */
[----:B------:R-:W-:Y:S02]  /*c6a0*/  IMAD.MOV.U32 R6, RZ, RZ, R3 ;  /* 0x000000ffff067224 */ /* 0x000fe400078e0003 */
[----:B------:R-:W-:Y:S11]  /*c6b0*/  IMAD.MOV.U32 R7, RZ, RZ, R2 ;  /* 0x000000ffff077224 */ /* 0x000ff600078e0002 */
[----:B------:R-:W-:Y:S07]  /*c6c0*/  @!UPT UIADD3 URZ, URZ, URZ, URZ ;  /* 0x0000003f3f3ff290 */ /* 0x000fee000fffe03f */
[----:B------:R-:W-:Y:S02]  /*c6d0*/  IMAD.MOV.U32 R17, RZ, RZ, R24 ;  /* 0x000000ffff117224 */ /* 0x000fe400078e0018 */
[----:B------:R-:W-:Y:S02]  /*c6e0*/  IMAD.MOV.U32 R16, RZ, RZ, R25 ;  /* 0x000000ffff107224 */ /* 0x000fe400078e0019 */
[----:B------:R-:W-:Y:S02]  /*c6f0*/  IMAD.MOV.U32 R24, RZ, RZ, R28 ;  /* 0x000000ffff187224 */ /* 0x000fe400078e001c */
[----:B------:R-:W-:Y:S01]  /*c700*/  IMAD.MOV.U32 R25, RZ, RZ, R18 ;  /* 0x000000ffff197224 */ /* 0x000fe200078e0012 */
[----:B------:R-:W3:Y:S01]  /*c710*/  LDL.LU R28, [R1+0x830] ;  /* 0x00083000011c7983 */ /* 0x000ee20000300800 */
[----:B------:R-:W-:Y:S02]  /*c720*/  IMAD.MOV.U32 R3, RZ, RZ, R26 ;  /* 0x000000ffff037224 */ /* 0x000fe400078e001a */
[----:B------:R-:W-:-:S03]  /*c730*/  IMAD.MOV.U32 R2, RZ, RZ, R27 ;  /* 0x000000ffff027224 */ /* 0x000fc600078e001b */
[----:B--2---:R-:W-:Y:S01]  /*c740*/  HMMA.16816.F32 R24, R12, R24, R20 ;  /* 0x000000180c18723c */ /* 0x004fe20000001814 */
[----:B------:R-:W0:Y:S04]  /*c750*/  LDSM.16.MT88.4 R12, [R29+0x6000] ;  /* 0x006000001d0c783b */ /* 0x000e280000004200 */
[----:B----4-:R-:W1:Y:S11]  /*c760*/  LDSM.16.M88.4 R20, [R19+0x8080] ;  /* 0x008080001314783b */ /* 0x010e760000000200 */
[----:B------:R-:W-:Y:S07]  /*c770*/  @!UPT UIADD3 URZ, URZ, URZ, URZ ;  /* 0x0000003f3f3ff290 */ /* 0x000fee000fffe03f */
[----:B------:R2:W-:Y:S04]  /*c780*/  STL.64 [R1+0x800], R26 ;  /* 0x0008001a01007387 */ /* 0x0005e80000100a00 */
[----:B------:R-:W-:Y:S04]  /*c790*/  STL.64 [R1+0x7f8], R24 ;  /* 0x0007f81801007387 */ /* 0x000fe80000100a00 */
[----:B--2---:R-:W2:Y:S04]  /*c7a0*/  LDL.LU R26, [R1+0x68] ;  /* 0x00006800011a7983 */ /* 0x004ea80000300800 */
[----:B------:R-:W2:Y:S04]  /*c7b0*/  LDL.LU R27, [R1+0x6c] ;  /* 0x00006c00011b7983 */ /* 0x000ea80000300800 */
[----:B0-----:R0:W-:Y:S04]  /*c7c0*/  STL [R1+0x7e0], R13 ;  /* 0x0007e00d01007387 */ /* 0x0011e80000100800 */
[----:B------:R4:W-:Y:S04]  /*c7d0*/  STL [R1+0x7dc], R14 ;  /* 0x0007dc0e01007387 */ /* 0x0009e80000100800 */
[----:B------:R3:W-:Y:S01]  /*c7e0*/  STL [R1+0x7d8], R15 ;  /* 0x0007d80f01007387 */ /* 0x0007e20000100800 */
[----:B0-----:R-:W-:-:S03]  /*c7f0*/  IMAD.MOV.U32 R13, RZ, RZ, R16 ;  /* 0x000000ffff0d7224 */ /* 0x001fc600078e0010 */
[----:B------:R0:W-:Y:S01]  /*c800*/  STL [R1+0x808], R12 ;  /* 0x0008080c01007387 */ /* 0x0001e20000100800 */
[----:B----4-:R-:W-:Y:S02]  /*c810*/  IMAD.MOV.U32 R14, RZ, RZ, R3 ;  /* 0x000000ffff0e7224 */ /* 0x010fe400078e0003 */
[----:B-1----:R-:W-:Y:S01]  /*c820*/  IMAD.MOV.U32 R3, RZ, RZ, R22 ;  /* 0x000000ffff037224 */ /* 0x002fe200078e0016 */
[----:B------:R-:W-:Y:S01]  /*c830*/  STL.64 [R1], R20 ;  /* 0x0000001401007387 */ /* 0x000fe20000100a00 */
[----:B---3--:R-:W-:Y:S02]  /*c840*/  IMAD.MOV.U32 R15, RZ, RZ, R2 ;  /* 0x000000ffff0f7224 */ /* 0x008fe400078e0002 */
[----:B0-----:R-:W-:Y:S02]  /*c850*/  IMAD.MOV.U32 R12, RZ, RZ, R17 ;  /* 0x000000ffff0c7224 */ /* 0x001fe400078e0011 */
[----:B------:R-:W0:Y:S01]  /*c860*/  LDSM.16.M88.4 R16, [R19+0x8880] ;  /* 0x008880001310783b */ /* 0x000e220000000200 */
[----:B------:R-:W-:-:S03]  /*c870*/  IMAD.MOV.U32 R2, RZ, RZ, R23 ;  /* 0x000000ffff027224 */ /* 0x000fc600078e0017 */
[----:B------:R-:W1:Y:S04]  /*c880*/  LDSM.16.MT88.4 R20, [R29+0x6080] ;  /* 0x006080001d14783b */ /* 0x000e680000004200 */
[----:B------:R-:W-:Y:S04]  /*c890*/  STL [R1+0x7d4], R3 ;  /* 0x0007d40301007387 */ /* 0x000fe80000100800 */
[----:B0-----:R-:W-:Y:S04]  /*c8a0*/  STL.64 [R1+0x7c8], R18 ;  /* 0x0007c81201007387 */ /* 0x001fe80000100a00 */
[----:B------:R0:W-:Y:S04]  /*c8b0*/  STL.64 [R1+0x7c0], R16 ;  /* 0x0007c01001007387 */ /* 0x0001e80000100a00 */
[----:B0-----:R-:W3:Y:S04]  /*c8c0*/  LDL.LU.64 R16, [R1] ;  /* 0x0000000001107983 */ /* 0x001ee80000300a00 */
[----:B-1----:R0:W-:Y:S04]  /*c8d0*/  STL.64 [R1+0x7f0], R22 ;  /* 0x0007f01601007387 */ /* 0x0021e80000100a00 */
[----:B------:R1:W-:Y:S01]  /*c8e0*/  STL.64 [R1+0x7e8], R20 ;  /* 0x0007e81401007387 */ /* 0x0003e20000100a00 */
[----:B0-----:R-:W-:-:S02]  /*c8f0*/  IMAD.MOV.U32 R22, RZ, RZ, R28 ;  /* 0x000000ffff167224 */ /* 0x001fc400078e001c */
        /* <DEDUP_REMOVED lines=20> */
[----:B------:R-:W2:Y:S11]  /*ca40*/  LDL.LU R12, [R1+0x808] ;  /* 0x00080800010c7983 */ /* 0x000eb60000300800 */
[----:B------:R-:W-:Y:S11]  /*ca50*/  @!UPT UIADD3 URZ, URZ, URZ, URZ ;  /* 0x0000003f3f3ff290 */ /* 0x000ff6000fffe03f */
[----:B------:R-:W-:Y:S02]  /*ca60*/  IMAD.MOV.U32 R15, RZ, RZ, R26 ;  /* 0x000000ffff0f7224 */ /* 0x000fe400078e001a */
[----:B------:R-:W-:Y:S02]  /*ca70*/  IMAD.MOV.U32 R3, RZ, RZ, R27 ;  /* 0x000000ffff037224 */ /* 0x000fe400078e001b */
[----:B------:R-:W-:Y:S01]  /*ca80*/  IMAD.MOV.U32 R13, RZ, RZ, R24 ;  /* 0x000000ffff0d7224 */ /* 0x000fe200078e0018 */
[----:B------:R-:W4:Y:S01]  /*ca90*/  LDL.LU.64 R26, [R1+0x800] ;  /* 0x00080000011a7983 */ /* 0x000f220000300a00 */
[----:B------:R-:W-:-:S03]  /*caa0*/  IMAD.MOV.U32 R14, RZ, RZ, R25 ;  /* 0x000000ffff0e7224 */ /* 0x000fc600078e0019 */
[----:B------:R-:W4:Y:S02]  /*cab0*/  LDL.LU.64 R24, [R1+0x7f8] ;  /* 0x0007f80001187983 */ /* 0x000f240000300a00 */
[----:B----4-:R-:W-:Y:S02]  /*cac0*/  HMMA.16816.F32 R24, R4, R22, R24 ;  /* 0x000000160418723c */ /* 0x010fe40000001818 */
[----:B------:R-:W4:Y:S04]  /*cad0*/  LDL.LU.64 R22, [R1+0x7f0] ;  /* 0x0007f00001167983 */ /* 0x000f280000300a00 */
[----:B-1----:R-:W4:Y:S11]  /*cae0*/  LDL.LU.64 R20, [R1+0x7e8] ;  /* 0x0007e80001147983 */ /* 0x002f360000300a00 */
[----:B------:R-:W-:Y:S07]  /*caf0*/  @!UPT UIADD3 URZ, URZ, URZ, URZ ;  /* 0x0000003f3f3ff290 */ /* 0x000fee000fffe03f */
[----:B------:R-:W-:Y:S02]  /*cb00*/  IMAD.MOV.U32 R7, RZ, RZ, R24 ;  /* 0x000000ffff077224 */ /* 0x000fe400078e0018 */
[----:B------:R-:W-:Y:S02]  /*cb10*/  IMAD.MOV.U32 R6, RZ, RZ, R25 ;  /* 0x000000ffff067224 */ /* 0x000fe400078e0019 */
[----:B------:R-:W-:Y:S02]  /*cb20*/  IMAD.MOV.U32 R5, RZ, RZ, R26 ;  /* 0x000000ffff057224 */ /* 0x000fe400078e001a */
[----:B------:R-:W-:Y:S02]  /*cb30*/  IMAD.MOV.U32 R4, RZ, RZ, R27 ;  /* 0x000000ffff047224 */ /* 0x000fe400078e001b */
[----:B------:R-:W-:Y:S02]  /*cb40*/  IMAD.MOV.U32 R24, RZ, RZ, R11 ;  /* 0x000000ffff187224 */ /* 0x000fe400078e000b */
[----:B------:R-:W-:-:S02]  /*cb50*/  IMAD.MOV.U32 R25, RZ, RZ, R10 ;  /* 0x000000ffff197224 */ /* 0x000fc400078e000a */
[----:B------:R-:W-:Y:S02]  /*cb60*/  IMAD.MOV.U32 R26, RZ, RZ, R9 ;  /* 0x000000ffff1a7224 */ /* 0x000fe400078e0009 */
[----:B------:R-:W-:Y:S02]  /*cb70*/  IMAD.MOV.U32 R27, RZ, RZ, R8 ;  /* 0x000000ffff1b7224 */ /* 0x000fe400078e0008 */
[----:B------:R-:W0:Y:S04]  /*cb80*/  LDSM.16.MT88.4 R8, [R29+0x7000] ;  /* 0x007000001d08783b */ /* 0x000e280000004200 */
[----:B0-----:R0:W-:Y:S04]  /*cb90*/  STL.64 [R1+0x7a8], R10 ;  /* 0x0007a80a01007387 */ /* 0x0011e80000100a00 */
[----:B------:R1:W-:Y:S01]  /*cba0*/  STL.64 [R1+0x7a0], R8 ;  /* 0x0007a00801007387 */ /* 0x0003e20000100a00 */
[----:B0-----:R-:W-:-:S02]  /*cbb0*/  IMAD.MOV.U32 R10, RZ, RZ, R5 ;  /* 0x000000ffff0a7224 */ /* 0x001fc400078e0005 */
[----:B------:R-:W-:Y:S02]  /*cbc0*/  IMAD.MOV.U32 R11, RZ, RZ, R4 ;  /* 0x000000ffff0b7224 */ /* 0x000fe400078e0004 */
[----:B-1----:R-:W-:Y:S02]  /*cbd0*/  IMAD.MOV.U32 R8, RZ, RZ, R7 ;  /* 0x000000ffff087224 */ /* 0x002fe400078e0007 */
[----:B------:R-:W-:Y:S01]  /*cbe0*/  IMAD.MOV.U32 R9, RZ, RZ, R6 ;  /* 0x000000ffff097224 */ /* 0x000fe200078e0006 */
[----:B------:R0:W-:Y:S04]  /*cbf0*/  STL.64 [R1+0x7b8], R10 ;  /* 0x0007b80a01007387 */ /* 0x0001e80000100a00 */
[----:B------:R1:W-:Y:S04]  /*cc00*/  STL.64 [R1+0x7b0], R8 ;  /* 0x0007b00801007387 */ /* 0x0003e80000100a00 */
[----:B------:R-:W2:Y:S01]  /*cc10*/  LDSM.16.MT88.4 R4, [R29+0x7080] ;  /* 0x007080001d04783b */ /* 0x000ea20000004200 */
[----:B0-----:R-:W-:-:S02]  /*cc20*/  IMAD.MOV.U32 R10, RZ, RZ, R15 ;  /* 0x000000ffff0a7224 */ /* 0x001fc400078e000f */
[----:B-1----:R-:W-:Y:S02]  /*cc30*/  IMAD.MOV.U32 R8, RZ, RZ, R13 ;  /* 0x000000ffff087224 */ /* 0x002fe400078e000d */
[----:B------:R-:W4:Y:S01]  /*cc40*/  LDL.LU R13, [R1+0x7e0] ;  /* 0x0007e000010d7983 */ /* 0x000f220000300800 */
[----:B------:R-:W-:-:S03]  /*cc50*/  IMAD.MOV.U32 R9, RZ, RZ, R14 ;  /* 0x000000ffff097224 */ /* 0x000fc600078e000e */
[----:B------:R-:W4:Y:S04]  /*cc60*/  LDL.LU R14, [R1+0x7dc] ;  /* 0x0007dc00010e7983 */ /* 0x000f280000300800 */
[----:B------:R-:W4:Y:S01]  /*cc70*/  LDL.LU R15, [R1+0x7d8] ;  /* 0x0007d800010f7983 */ /* 0x000f220000300800 */
[----:B------:R-:W-:-:S03]  /*cc80*/  IMAD.MOV.U32 R11, RZ, RZ, R3 ;  /* 0x000000ffff0b7224 */ /* 0x000fc600078e0003 */
[----:B------:R-:W4:Y:S04]  /*cc90*/  LDL.LU R3, [R1+0x7d4] ;  /* 0x0007d40001037983 */ /* 0x000f280000300800 */
[----:B--2---:R0:W-:Y:S04]  /*cca0*/  STL.64 [R1+0x798], R6 ;  /* 0x0007980601007387 */ /* 0x0041e80000100a00 */
[----:B------:R1:W-:Y:S01]  /*ccb0*/  STL.64 [R1+0x790], R4 ;  /* 0x0007900401007387 */ /* 0x0003e20000100a00 */
[----:B0-----:R-:W-:Y:S02]  /*ccc0*/  IMAD.MOV.U32 R6, RZ, RZ, R19 ;  /* 0x000000ffff067224 */ /* 0x001fe400078e0013 */
[----:B------:R-:W-:-:S02]  /*ccd0*/  IMAD.MOV.U32 R7, RZ, RZ, R18 ;  /* 0x000000ffff077224 */ /* 0x000fc400078e0012 */
[----:B-1----:R-:W-:Y:S02]  /*cce0*/  IMAD.MOV.U32 R4, RZ, RZ, R0 ;  /* 0x000000ffff047224 */ /* 0x002fe400078e0000 */
[----:B------:R-:W-:Y:S01]  /*ccf0*/  IMAD.MOV.U32 R5, RZ, RZ, R28 ;  /* 0x000000ffff057224 */ /* 0x000fe200078e001c */
[----:B------:R-:W2:Y:S01]  /*cd00*/  LDL.LU R0, [R1+0x7d0] ;  /* 0x0007d00001007983 */ /* 0x000ea20000300800 */
[----:B---3--:R-:W-:-:S03]  /*cd10*/  IMAD.MOV.U32 R28, RZ, RZ, R17 ;  /* 0x000000ffff1c7224 */ /* 0x008fc600078e0011 */
[----:B------:R0:W-:Y:S04]  /*cd20*/  STL [R1+0x6b4], R29 ;  /* 0x0006b41d01007387 */ /* 0x0001e80000100800 */
[----:B------:R-:W3:Y:S01]  /*cd30*/  LDL.LU.64 R18, [R1+0x7c8] ;  /* 0x0007c80001127983 */ /* 0x000ee20000300a00 */
[----:B0-----:R-:W-:Y:S01]  /*cd40*/  IMAD.MOV.U32 R29, RZ, RZ, R16 ;  /* 0x000000ffff1d7224 */ /* 0x001fe200078e0010 */
[C---:B----4-:R-:W-:Y:S02]  /*cd50*/  HMMA.16816.F32 R4, R12.reuse, R16, R4 ;  /* 0x000000100c04723c */ /* 0x050fe40000001804 */
[----:B------:R-:W4:Y:S06]  /*cd60*/  LDL.LU.64 R16, [R1+0x7c0] ;  /* 0x0007c00001107983 */ /* 0x000f2c0000300a00 */
[----:B----4-:R-:W-:Y:S07]  /*cd70*/  HMMA.16816.F32 R24, R12, R16, R24 ;  /* 0x000000100c18723c */ /* 0x010fee0000001818 */
[----:B------:R-:W-:-:S02]  /*cd80*/  IMAD.MOV.U32 R12, RZ, RZ, R29 ;  /* 0x000000ffff0c7224 */ /* 0x000fc400078e001d */
[----:B------:R-:W-:-:S07]  /*cd90*/  IMAD.MOV.U32 R13, RZ, RZ, R28 ;  /* 0x000000ffff0d7224 */ /* 0x000fce00078e001c */
[C---:B------:R-:W-:Y:S01]  /*cda0*/  HMMA.16816.F32 R12, R20.reuse, R12, R8 ;  /* 0x0000000c140c723c */ /* 0x040fe20000001808 */
[----:B------:R-:W4:Y:S04]  /*cdb0*/  LDL.LU.64 R10, [R1+0x7b8] ;  /* 0x0007b800010a7983 */ /* 0x000f280000300a00 */
[----:B------:R-:W4:Y:S03]  /*cdc0*/  LDL.LU.64 R8, [R1+0x7b0] ;  /* 0x0007b00001087983 */ /* 0x000f260000300a00 */
[----:B----4-:R-:W-:Y:S01]  /*cdd0*/  HMMA.16816.F32 R20, R20, R16, R8 ;  /* 0x000000101414723c */ /* 0x010fe20000001808 */
[----:B------:R-:W4:Y:S04]  /*cde0*/  LDL.LU.64 R10, [R1+0x7a8] ;  /* 0x0007a800010a7983 */ /* 0x000f280000300a00 */
[----:B------:R-:W4:Y:S11]  /*cdf0*/  LDL.LU.64 R8, [R1+0x7a0] ;  /* 0x0007a00001087983 */ /* 0x000f360000300a00 */
[----:B------:R-:W-:Y:S07]  /*ce00*/  @!UPT UIADD3 URZ, URZ, URZ, URZ ;  /* 0x0000003f3f3ff290 */ /* 0x000fee000fffe03f */
[----:B------:R0:W-:Y:S02]  /*ce10*/  STL.64 [R1+0x788], R22 ;  /* 0x0007881601007387 */ /* 0x0001e40000100a00 */
[----:B0-----:R-:W-:Y:S02]  /*ce20*/  IMAD.MOV.U32 R22, RZ, RZ, R3 ;  /* 0x000000ffff167224 */ /* 0x001fe400078e0003 */
[----:B------:R-:W-:Y:S01]  /*ce30*/  IMAD.MOV.U32 R23, RZ, RZ, R2 ;  /* 0x000000ffff177224 */ /* 0x000fe200078e0002 */
[----:B------:R-:W-:Y:S06]  /*ce40*/  STL.64 [R1+0x780], R20 ;  /* 0x0007801401007387 */ /* 0x000fec0000100a00 */
[C---:B----4-:R-:W-:Y:S11]  /*ce50*/  HMMA.16816.F32 R4, R8.reuse, R22, R4 ;  /* 0x000000160804723c */ /* 0x050ff60000001804 */
[----:B------:R-:W-:Y:S11]  /*ce60*/  @!UPT UIADD3 URZ, URZ, URZ, URZ ;  /* 0x0000003f3f3ff290 */ /* 0x000ff6000fffe03f */
[----:B------:R-:W-:Y:S01]  /*ce70*/  @!UPT UIADD3 URZ, URZ, URZ, URZ ;  /* 0x0000003f3f3ff290 */ /* 0x000fe2000fffe03f */
[----:B------:R-:W-:Y:S01]  /*ce80*/  STL.64 [R1+0x30], R4 ;  /* 0x0000300401007387 */ /* 0x000fe20000100a00 */
[----:B------:R-:W-:Y:S02]  /*ce90*/  IMAD.MOV.U32 R17, RZ, RZ, R5 ;  /* 0x000000ffff117224 */ /* 0x000fe400078e0005 */
[----:B------:R-:W-:Y:S01]  /*cea0*/  IMAD.MOV.U32 R16, RZ, RZ, R4 ;  /* 0x000000ffff107224 */ /* 0x000fe200078e0004 */
[----:B------:R3:W-:Y:S02]  /*ceb0*/  STL.64 [R1+0x38], R6 ;  /* 0x0000380601007387 */ /* 0x0007e40000100a00 */
[----:B---3--:R-:W-:Y:S02]  /*cec0*/  HMMA.16816.F32 R4, R8, R18, R24 ;  /* 0x000000120804723c */ /* 0x008fe40000001818 */
[----:B------:R-:W-:Y:S04]  /*ced0*/  STL [R1+0x6bc], R16 ;  /* 0x0006bc1001007387 */ /* 0x000fe80000100800 */
[----:B------:R-:W-:Y:S11]  /*cee0*/  STL [R1+0x6b8], R17 ;  /* 0x0006b81101007387 */ /* 0x000ff60000100800 */
[----:B------:R-:W-:Y:S06]  /*cef0*/  @!UPT UIADD3 URZ, URZ, URZ, URZ ;  /* 0x0000003f3f3ff290 */ /* 0x000fec000fffe03f */
[----:B------:R-:W-:Y:S01]  /*cf00*/  STL.64 [R1+0x20], R4 ;  /* 0x0000200401007387 */ /* 0x000fe20000100a00 */
[----:B------:R-:W-:Y:S02]  /*cf10*/  IMAD.MOV.U32 R25, RZ, RZ, R7 ;  /* 0x000000ffff197224 */ /* 0x000fe400078e0007 */
[----:B------:R-:W-:Y:S01]  /*cf20*/  IMAD.MOV.U32 R24, RZ, RZ, R6 ;  /* 0x000000ffff187224 */ /* 0x000fe200078e0006 */
[----:B------:R0:W-:Y:S01]  /*cf30*/  STL.64 [R1+0x28], R6 ;  /* 0x0000280601007387 */ /* 0x0001e20000100a00 */
[----:B------:R-:W-:Y:S02]  /*cf40*/  IMAD.MOV.U32 R9, RZ, RZ, R5 ;  /* 0x000000ffff097224 */ /* 0x000fe400078e0005 */
[----:B------:R-:W-:Y:S01]  /*cf50*/  IMAD.MOV.U32 R8, RZ, RZ, R4 ;  /* 0x000000ffff087224 */ /* 0x000fe200078e0004 */
[----:B0-----:R-:W3:Y:S04]  /*cf60*/  LDL.LU.64 R6, [R1+0x798] ;  /* 0x0007980001067983 */ /* 0x001ee80000300a00 */
[----:B------:R-:W3:Y:S04]  /*cf70*/  LDL.LU.64 R4, [R1+0x790] ;  /* 0x0007900001047983 */ /* 0x000ee80000300a00 */
[----:B------:R-:W4:Y:S04]  /*cf80*/  LDL.LU R26, [R1+0x64c] ;  /* 0x00064c00011a7983 */ /* 0x000f280000300800 */
[----:B------:R-:W2:Y:S04]  /*cf90*/  LDL.LU R27, [R1+0x644] ;  /* 0x00064400011b7983 */ /* 0x000ea80000300800 */
[----:B------:R-:W2:Y:S04]  /*cfa0*/  LDL.LU R17, [R1+0x63c] ;  /* 0x00063c0001117983 */ /* 0x000ea80000300800 */
[----:B------:R-:W2:Y:S04]  /*cfb0*/  LDL.LU R16, [R1+0x90] ;  /* 0x0000900001107983 */ /* 0x000ea80000300800 */
[----:B------:R-:W2:Y:S04]  /*cfc0*/  LDL.LU R29, [R1+0x634] ;  /* 0x00063400011d7983 */ /* 0x000ea80000300800 */
[----:B------:R-:W2:Y:S04]  /*cfd0*/  LDL.LU R28, [R1+0x658] ;  /* 0x00065800011c7983 */ /* 0x000ea80000300800 */
[----:B------:R0:W-:Y:S04]  /*cfe0*/  STL [R1+0x6cc], R8 ;  /* 0x0006cc0801007387 */ /* 0x0001e80000100800 */
[----:B0-----:R-:W2:Y:S04]  /*cff0*/  LDL.LU R8, [R1+0x654] ;  /* 0x0006540001087983 */ /* 0x001ea80000300800 */
[----:B------:R0:W-:Y:S04]  /*d000*/  STL [R1+0x6c8], R9 ;  /* 0x0006c80901007387 */ /* 0x0001e80000100800 */
[----:B0-----:R-:W2:Y:S04]  /*d010*/  LDL.LU R9, [R1+0x65c] ;  /* 0x00065c0001097983 */ /* 0x001ea80000300800 */
[----:B------:R0:W-:Y:S04]  /*d020*/  STL [R1+0x6c4], R24 ;  /* 0x0006c41801007387 */ /* 0x0001e80000100800 */
[----:B0-----:R-:W4:Y:S04]  /*d030*/  LDL.LU R24, [R1+0x94] ;  /* 0x0000940001187983 */ /* 0x001f280000300800 */
[----:B------:R0:W-:Y:S04]  /*d040*/  STL [R1+0x6c0], R25 ;  /* 0x0006c01901007387 */ /* 0x0001e80000100800 */
[----:B0-----:R-:W4:Y:S01]  /*d050*/  LDL.LU R25, [R1+0x214] ;  /* 0x0002140001197983 */ /* 0x001f220000300800 */
[----:B---3--:R-:W-:Y:S11]  /*d060*/  HMMA.16816.F32 R20, R4, R22, R12 ;  /* 0x000000160414723c */ /* 0x008ff6000000180c */
[----:B------:R-:W-:Y:S11]  /*d070*/  @!UPT UIADD3 URZ, URZ, URZ, URZ ;  /* 0x0000003f3f3ff290 */ /* 0x000ff6000fffe03f */
[----:B------:R-:W-:Y:S01]  /*d080*/  @!UPT UIADD3 URZ, URZ, URZ, URZ ;  /* 0x0000003f3f3ff290 */ /* 0x000fe2000fffe03f */
[----:B------:R-:W-:Y:S01]  /*d090*/  STL.64 [R1+0x10], R20 ;  /* 0x0000101401007387 */ /* 0x000fe20000100a00 */
[----:B------:R-:W-:Y:S02]  /*d0a0*/  IMAD.MOV.U32 R12, RZ, RZ, R23 ;  /* 0x000000ffff0c7224 */ /* 0x000fe400078e0017 */
[----:B------:R-:W-:Y:S01]  /*d0b0*/  IMAD.MOV.U32 R2, RZ, RZ, R22 ;  /* 0x000000ffff027224 */ /* 0x000fe200078e0016 */
[----:B------:R0:W-:Y:S01]  /*d0c0*/  STL.64 [R1+0x18], R22 ;  /* 0x0000181601007387 */ /* 0x0001e20000100a00 */
[----:B------:R-:W-:Y:S02]  /*d0d0*/  IMAD.MOV.U32 R11, RZ, RZ, R21 ;  /* 0x000000ffff0b7224 */ /* 0x000fe400078e0015 */
[----:B------:R-:W-:Y:S01]  /*d0e0*/  IMAD.MOV.U32 R10, RZ, RZ, R20 ;  /* 0x000000ffff0a7224 */ /* 0x000fe200078e0014 */
[----:B0-----:R-:W3:Y:S04]  /*d0f0*/  LDL.LU.64 R22, [R1+0x788] ;  /* 0x0007880001167983 */ /* 0x001ee80000300a00 */
[----:B------:R-:W3:Y:S01]  /*d100*/  LDL.LU.64 R20, [R1+0x780] ;  /* 0x0007800001147983 */ /* 0x000ee20000300a00 */
[----:B------:R-:W-:-:S04]  /*d110*/  IMAD.MOV.U32 R13, RZ, RZ, c[0x0][0x188] ;  /* 0x00006200ff0d7624 */ /* 0x000fc800078e00ff */
[----:B------:R-:W-:Y:S01]  /*d120*/  IMAD.SHL.U32 R13, R13, 0x80, RZ ;  /* 0x000000800d0d7824 */ /* 0x000fe200078e00ff */
[----:B------:R-:W-:Y:S03]  /*d130*/  STL [R1+0x6dc], R10 ;  /* 0x0006dc0a01007387 */ /* 0x000fe60000100800 */
[----:B------:R-:W-:Y:S01]  /*d140*/  IMAD.SHL.U32 R13, R13, 0x2, RZ ;  /* 0x000000020d0d7824 */ /* 0x000fe200078e00ff */
[----:B------:R-:W-:Y:S04]  /*d150*/  STL [R1+0x6d8], R11 ;  /* 0x0006d80b01007387 */ /* 0x000fe80000100800 */
[----:B------:R-:W-:Y:S04]  /*d160*/  STL [R1+0x6d4], R2 ;  /* 0x0006d40201007387 */ /* 0x000fe80000100800 */
[----:B------:R-:W-:Y:S01]  /*d170*/  STL [R1+0x6d0], R12 ;  /* 0x0006d00c01007387 */ /* 0x000fe20000100800 */
[----:B--2---:R-:W-:-:S02]  /*d180*/  IADD3 R9, P5, R9, R13, RZ ;  /* 0x0000000d09097210 */ /* 0x004fc40007fbe0ff */
[-C--:B------:R-:W-:Y:S02]  /*d190*/  IADD3 R8, P6, R8, R13.reuse, RZ ;  /* 0x0000000d08087210 */ /* 0x080fe40007fde0ff */
[-C--:B----4-:R-:W-:Y:S02]  /*d1a0*/  IADD3 R24, P4, R24, R13.reuse, RZ ;  /* 0x0000000d18187210 */ /* 0x090fe40007f9e0ff */
[-C--:B------:R-:W-:Y:S02]  /*d1b0*/  IADD3 R26, P1, R26, R13.reuse, RZ ;  /* 0x0000000d1a1a7210 */ /* 0x080fe40007f3e0ff */
[-C--:B------:R-:W-:Y:S02]  /*d1c0*/  IADD3 R27, P2, R27, R13.reuse, RZ ;  /* 0x0000000d1b1b7210 */ /* 0x080fe40007f5e0ff */
[----:B------:R-:W-:Y:S02]  /*d1d0*/  IADD3 R25, R25, 0x1, RZ ;  /* 0x0000000119197810 */ /* 0x000fe40007ffe0ff */
[-C--:B------:R-:W-:Y:S01]  /*d1e0*/  IADD3 R17, P3, R17, R13.reuse, RZ ;  /* 0x0000000d11117210 */ /* 0x080fe20007f7e0ff */
[--C-:B------:R-:W-:Y:S01]  /*d1f0*/  IMAD.X R16, R16, 0x1, R0.reuse, P4 ;  /* 0x0000000110107824 */ /* 0x100fe200020e0600 */
[----:B------:R-:W-:Y:S01]  /*d200*/  IADD3 R29, P4, R29, R13, RZ ;  /* 0x0000000d1d1d7210 */ /* 0x000fe20007f9e0ff */
[----:B------:R-:W-:Y:S01]  /*d210*/  IMAD.X R28, R28, 0x1, R0, P5 ;  /* 0x000000011c1c7824 */ /* 0x000fe200028e0600 */
[----:B---3--:R-:W-:Y:S11]  /*d220*/  HMMA.16816.F32 R20, R4, R18, R20 ;  /* 0x000000120414723c */ /* 0x008ff60000001814 */
[----:B------:R-:W-:Y:S11]  /*d230*/  @!UPT UIADD3 URZ, URZ, URZ, URZ ;  /* 0x0000003f3f3ff290 */ /* 0x000ff6000fffe03f */
[----:B------:R-:W-:Y:S02]  /*d240*/  @!UPT UIADD3 URZ, URZ, URZ, URZ ;  /* 0x0000003f3f3ff290 */ /* 0x000fe4000fffe03f */
[----:B------:R-:W-:Y:S01]  /*d250*/  IMAD.MOV.U32 R6, RZ, RZ, R20 ;  /* 0x000000ffff067224 */ /* 0x000fe200078e0014 */
[----:B------:R-:W-:Y:S01]  /*d260*/  STL.64 [R1], R20 ;  /* 0x0000001401007387 */ /* 0x000fe20000100a00 */
[----:B------:R-:W-:Y:S02]  /*d270*/  IMAD.MOV.U32 R7, RZ, RZ, R21 ;  /* 0x000000ffff077224 */ /* 0x000fe400078e0015 */
[----:B------:R-:W-:Y:S01]  /*d280*/  IMAD.MOV.U32 R3, RZ, RZ, R22 ;  /* 0x000000ffff037224 */ /* 0x000fe200078e0016 */
[----:B------:R-:W-:Y:S01]  /*d290*/  STL.64 [R1+0x8], R22 ;  /* 0x0000081601007387 */ /* 0x000fe20000100a00 */
[----:B------:R-:W-:-:S03]  /*d2a0*/  IMAD.MOV.U32 R4, RZ, RZ, R23 ;  /* 0x000000ffff047224 */ /* 0x000fc600078e0017 */
        /* <DEDUP_REMOVED lines=13> */
[----:B0-----:R-:W2:Y:S04]  /*d380*/  LDL.LU R0, [R1+0x62c] ;  /* 0x00062c0001007983 */ /* 0x001ea80000300800 */
[----:B------:R-:W-:Y:S04]  /*d390*/  STL [R1+0x634], R29 ;  /* 0x0006341d01007387 */ /* 0x000fe80000100800 */
[----:B------:R-:W3:Y:S04]  /*d3a0*/  LDL.LU R4, [R1+0x61c] ;  /* 0x00061c0001047983 */ /* 0x000ee80000300800 */
[----:B------:R-:W-:Y:S04]  /*d3b0*/  STL [R1+0x658], R28 ;  /* 0x0006581c01007387 */ /* 0x000fe80000100800 */
[----:B---3--:R0:W-:Y:S04]  /*d3c0*/  STL [R1+0x76c], R4 ;  /* 0x00076c0401007387 */ /* 0x0081e80000100800 */
[----:B0-----:R-:W3:Y:S04]  /*d3d0*/  LDL.LU R4, [R1+0x648] ;  /* 0x0006480001047983 */ /* 0x001ee80000300800 */
[----:B---3--:R0:W-:Y:S04]  /*d3e0*/  STL [R1+0x770], R4 ;  /* 0x0007700401007387 */ /* 0x0081e80000100800 */
[----:B0-----:R-:W3:Y:S01]  /*d3f0*/  LDL.LU R4, [R1+0x624] ;  /* 0x0006240001047983 */ /* 0x001ee20000300800 */
[----:B------:R-:W-:-:S02]  /*d400*/  ISETP.NE.U32.AND P0, PT, R25, UR5, PT ;  /* 0x0000000519007c0c */ /* 0x000fc4000bf05070 */
[----:B--2---:R-:W-:Y:S01]  /*d410*/  IADD3 R0, P5, R0, R13, RZ ;  /* 0x0000000d00007210 */ /* 0x004fe20007fbe0ff */
[----:B---3--:R0:W-:Y:S04]  /*d420*/  STL [R1+0x774], R4 ;  /* 0x0007740401007387 */ /* 0x0081e80000100800 */
[----:B0-----:R-:W2:Y:S04]  /*d430*/  LDL.LU R4, [R1+0x650] ;  /* 0x0006500001047983 */ /* 0x001ea80000300800 */
[----:B------:R-:W3:Y:S04]  /*d440*/  LDL.LU R3, [R1+0x640] ;  /* 0x0006400001037983 */ /* 0x000ee80000300800 */
[----:B------:R-:W4:Y:S04]  /*d450*/  LDL.LU R7, [R1+0x614] ;  /* 0x0006140001077983 */ /* 0x000f280000300800 */
        /* <DEDUP_REMOVED lines=24> */
[----:B------:R0:W-:Y:S04]  /*d5e0*/  STL [R1+0x62c], R0 ;  /* 0x00062c0001007387 */ /* 0x0001e80000100800 */
[----:B0-----:R-:W2:Y:S02]  /*d5f0*/  LDL.LU R0, [R1+0x778] ;  /* 0x0007780001007983 */ /* 0x001ea40000300800 */
[----:B--2---:R-:W-:-:S05]  /*d600*/  IMAD.X R4, R4, 0x1, R0, P6 ;  /* 0x0000000104047824 */ /* 0x004fca00030e0600 */
[----:B------:R0:W-:Y:S04]  /*d610*/  STL [R1+0x650], R4 ;  /* 0x0006500401007387 */ /* 0x0001e80000100800 */
[----:B0-----:R-:W2:Y:S02]  /*d620*/  LDL.LU R4, [R1+0x774] ;  /* 0x0007740001047983 */ /* 0x001ea40000300800 */
[----:B--2---:R-:W-:-:S05]  /*d630*/  IADD3 R4, P6, R4, R13, RZ ;  /* 0x0000000d04047210 */ /* 0x004fca0007fde0ff */
[----:B------:R0:W-:Y:S04]  /*d640*/  STL [R1+0x624], R4 ;  /* 0x0006240401007387 */ /* 0x0001e80000100800 */
[----:B0-----:R-:W2:Y:S02]  /*d650*/  LDL.LU R4, [R1+0x770] ;  /* 0x0007700001047983 */ /* 0x001ea40000300800 */
[----:B--2---:R-:W-:-:S05]  /*d660*/  IMAD.X R4, R4, 0x1, R0, P1 ;  /* 0x0000000104047824 */ /* 0x004fca00008e0600 */
[----:B------:R0:W-:Y:S04]  /*d670*/  STL [R1+0x648], R4 ;  /* 0x0006480401007387 */ /* 0x0001e80000100800 */
[----:B0-----:R-:W2:Y:S01]  /*d680*/  LDL.LU R4, [R1+0x76c] ;  /* 0x00076c0001047983 */ /* 0x001ea20000300800 */
[--C-:B---3--:R-:W-:Y:S01]  /*d690*/  IMAD.X R3, R3, 0x1, R0.reuse, P2 ;  /* 0x0000000103037824 */ /* 0x108fe200010e0600 */
[-C--:B----4-:R-:W-:Y:S01]  /*d6a0*/  IADD3 R7, P2, R7, R13.reuse, RZ ;  /* 0x0000000d07077210 */ /* 0x090fe20007f5e0ff */
[--C-:B------:R-:W-:Y:S01]  /*d6b0*/  IMAD.X R6, R6, 0x1, R0.reuse, P3 ;  /* 0x0000000106067824 */ /* 0x100fe200018e0600 */
[-C--:B------:R-:W-:Y:S01]  /*d6c0*/  IADD3 R5, P3, R5, R13.reuse, RZ ;  /* 0x0000000d05057210 */ /* 0x080fe20007f7e0ff */
        /* <DEDUP_REMOVED lines=16> */
[----:B------:R-:W-:Y:S01]  /*d7d0*/  IMAD.X R29, R29, 0x1, R0, P2 ;  /* 0x000000011d1d7824 */ /* 0x000fe200010e0600 */
[----:B------:R-:W-:-:S02]  /*d7e0*/  IADD3 R28, P2, R28, R13, RZ ;  /* 0x0000000d1c1c7210 */ /* 0x000fc40007f5e0ff */
[----:B--2---:R-:W-:-:S05]  /*d7f0*/  IADD3 R4, P1, R4, R13, RZ ;  /* 0x0000000d04047210 */ /* 0x004fca0007f3e0ff */
[----:B------:R-:W-:Y:S04]  /*d800*/  STL [R1+0x61c], R4 ;  /* 0x00061c0401007387 */ /* 0x000fe80000100800 */
[----:B------:R-:W-:Y:S04]  /*d810*/  STL [R1+0x640], R3 ;  /* 0x0006400301007387 */ /* 0x000fe80000100800 */
[----:B------:R-:W-:Y:S01]  /*d820*/  STL [R1+0x614], R7 ;  /* 0x0006140701007387 */ /* 0x000fe20000100800 */
[----:B------:R-:W-:-:S03]  /*d830*/  IMAD.X R12, R12, 0x1, R0, P1 ;  /* 0x000000010c0c7824 */ /* 0x000fc600008e0600 */
[----:B------:R-:W-:Y:S01]  /*d840*/  STL [R1+0x638], R6 ;  /* 0x0006380601007387 */ /* 0x000fe20000100800 */
[----:B------:R-:W-:-:S03]  /*d850*/  IADD3 R2, P1, R2, R13, RZ ;  /* 0x0000000d02027210 */ /* 0x000fc60007f3e0ff */
        /* <DEDUP_REMOVED lines=11> */
[----:B------:R-:W-:-:S03]  /*d910*/  IMAD.X R17, R17, 0x1, R0, P1 ;  /* 0x0000000111117824 */ /* 0x000fc600008e0600 */
[----:B------:R-:W-:Y:S04]  /*d920*/  STL [R1+0x608], R14 ;  /* 0x0006080e01007387 */ /* 0x000fe80000100800 */
        /* <DEDUP_REMOVED lines=19> */
[----:B--2---:R-:W-:-:S03]  /*da60*/  IMAD.X R13, R13, 0x1, R0, P3 ;  /* 0x000000010d0d7824 */ /* 0x004fc600018e0600 */
        /* <DEDUP_REMOVED lines=30> */
[----:B--2---:R-:W-:-:S05]  /*dc50*/  IADD3 R4, P3, R4, R13, RZ ;  /* 0x0000000d04047210 */ /* 0x004fca0007f7e0ff */
[----:B------:R0:W-:Y:S04]  /*dc60*/  STL [R1+0x5ac], R4 ;  /* 0x0005ac0401007387 */ /* 0x0001e80000100800 */
[----:B0-----:R-:W2:Y:S02]  /*dc70*/  LDL.LU R4, [R1+0x764] ;  /* 0x0007640001047983 */ /* 0x001ea40000300800 */
[----:B--2---:R-:W-:-:S05]  /*dc80*/  IMAD.X R4, R4, 0x1, R0, P4 ;  /* 0x0000000104047824 */ /* 0x004fca00020e0600 */
[----:B------:R0:W-:Y:S04]  /*dc90*/  STL [R1+0x5d0], R4 ;  /* 0x0005d00401007387 */ /* 0x0001e80000100800 */
[----:B0-----:R-:W2:Y:S02]  /*dca0*/  LDL.LU R4, [R1+0x760] ;  /* 0x0007600001047983 */ /* 0x001ea40000300800 */
[----:B--2---:R-:W-:-:S05]  /*dcb0*/  IADD3 R4, P4, R4, R13, RZ ;  /* 0x0000000d04047210 */ /* 0x004fca0007f9e0ff */
[----:B------:R0:W-:Y:S04]  /*dcc0*/  STL [R1+0x5a4], R4 ;  /* 0x0005a40401007387 */ /* 0x0001e80000100800 */
[----:B0-----:R-:W2:Y:S01]  /*dcd0*/  LDL.LU R4, [R1+0x75c] ;  /* 0x00075c0001047983 */ /* 0x001ea20000300800 */
[--C-:B----4-:R-:W-:Y:S01]  /*dce0*/  IMAD.X R7, R7, 0x1, R0.reuse, P6 ;  /* 0x0000000107077824 */ /* 0x110fe200030e0600 */
        /* <DEDUP_REMOVED lines=18> */
[----:B------:R-:W-:Y:S01]  /*de10*/  IADD3 R17, P4, R17, R13, RZ ;  /* 0x0000000d11117210 */ /* 0x000fe20007f9e0ff */
[----:B------:R-:W-:-:S02]  /*de20*/  IMAD.X R28, R28, 0x1, R0, P6 ;  /* 0x000000011c1c7824 */ /* 0x000fc400030e0600 */
[----:B--2---:R-:W-:Y:S01]  /*de30*/  IMAD.X R4, R4, 0x1, R0, P5 ;  /* 0x0000000104047824 */ /* 0x004fe200028e0600 */
[----:B---3--:R-:W-:-:S04]  /*de40*/  IADD3 R3, P5, R3, R13, RZ ;  /* 0x0000000d03037210 */ /* 0x008fc80007fbe0ff */
[----:B------:R-:W-:Y:S04]  /*de50*/  STL [R1+0x5c8], R4 ;  /* 0x0005c80401007387 */ /* 0x000fe80000100800 */
        /* <DEDUP_REMOVED lines=37> */
[----:B--2---:R-:W-:-:S03]  /*e0b0*/  IADD3 R0, P6, R0, R13, RZ ;  /* 0x0000000d00007210 */ /* 0x004fc60007fde0ff */
        /* <DEDUP_REMOVED lines=112> */
[----:B------:R-:W2:Y:S01]  /*e7c0*/  LDL.LU R23, [R1+0x4a8] ;  /* 0x0004a80001177983 */ /* 0x000ea20000300800 */
[----:B------:R-:W2:Y:S03]  /*e7d0*/  LDL.LU R12, [R1+0x47c] ;  /* 0x00047c00010c7983 */ /* 0x000ea60000300800 */
[----:B------:R-:W2:Y:S01]  /*e7e0*/  LDL.LU R2, [R1+0x4a0] ;  /* 0x0004a00001027983 */ /* 0x000ea20000300800 */
[----:B------:R-:W2:Y:S02]  /*e7f0*/  LDL.LU R11, [R1+0x474] ;  /* 0x00047400010b7983 */ /* 0x000ea40000300800 */
[----:B------:R-:W2:Y:S02]  /*e800*/  LDL.LU R10, [R1+0x498] ;  /* 0x00049800010a7983 */ /* 0x000ea40000300800 */
[----:B------:R-:W2:Y:S01]  /*e810*/  LDL.LU R14, [R1+0x46c] ;  /* 0x00046c00010e7983 */ /* 0x000ea20000300800 */
        /* <DEDUP_REMOVED lines=11> */
[----:B------:R0:W-:Y:S02]  /*e8d0*/  STL [R1+0x4e0], R13 ;  /* 0x0004e00d01007387 */ /* 0x0001e40000100800 */
        /* <DEDUP_REMOVED lines=33> */
[----:B------:R-:W-:Y:S01]  /*eaf0*/  STL [R1+0x4d0], R4 ;  /* 0x0004d00401007387 */ /* 0x000fe20000100800 */
[----:B------:R-:W-:Y:S02]  /*eb00*/  STL [R1+0x4a4], R3 ;  /* 0x0004a40301007387 */ /* 0x000fe40000100800 */
[----:B------:R-:W-:Y:S02]  /*eb10*/  STL [R1+0x4c8], R7 ;  /* 0x0004c80701007387 */ /* 0x000fe40000100800 */
[----:B------:R-:W-:Y:S01]  /*eb20*/  STL [R1+0x49c], R6 ;  /* 0x00049c0601007387 */ /* 0x000fe20000100800 */
[----:B------:R-:W-:Y:S01]  /*eb30*/  STL [R1+0x4c0], R5 ;  /* 0x0004c00501007387 */ /* 0x000fe20000100800 */
[----:B------:R-:W-:Y:S02]  /*eb40*/  STL [R1+0x494], R18 ;  /* 0x0004941201007387 */ /* 0x000fe40000100800 */
[----:B------:R-:W-:Y:S02]  /*eb50*/  STL [R1+0x4b8], R19 ;  /* 0x0004b81301007387 */ /* 0x000fe40000100800 */
[----:B------:R-:W-:Y:S02]  /*eb60*/  STL [R1+0x48c], R20 ;  /* 0x00048c1401007387 */ /* 0x000fe40000100800 */
[--C-:B------:R-:W-:Y:S01]  /*eb70*/  IMAD.X R2, R2, 0x1, R0.reuse, P6 ;  /* 0x0000000102027824 */ /* 0x100fe200030e0600 */
[----:B------:R-:W-:Y:S01]  /*eb80*/  STL [R1+0x4b0], R21 ;  /* 0x0004b01501007387 */ /* 0x000fe20000100800 */
[----:B------:R-:W-:Y:S01]  /*eb90*/  IADD3 R11, P6, R11, R13, RZ ;  /* 0x0000000d0b0b7210 */ /* 0x000fe20007fde0ff */
[----:B------:R-:W-:Y:S02]  /*eba0*/  STL [R1+0x484], R22 ;  /* 0x0004841601007387 */ /* 0x000fe40000100800 */
[----:B------:R-:W-:Y:S01]  /*ebb0*/  STL [R1+0x4a8], R23 ;  /* 0x0004a81701007387 */ /* 0x000fe20000100800 */
[----:B------:R-:W-:Y:S01]  /*ebc0*/  STL [R1+0x47c], R12 ;  /* 0x00047c0c01007387 */ /* 0x000fe20000100800 */
[----:B------:R-:W-:Y:S02]  /*ebd0*/  STL [R1+0x4a0], R2 ;  /* 0x0004a00201007387 */ /* 0x000fe40000100800 */
        /* <DEDUP_REMOVED lines=8> */
[----:B------:R-:W-:-:S02]  /*ec60*/  IMAD.X R16, R16, 0x1, R0, P6 ;  /* 0x0000000110107824 */ /* 0x000fc400030e0600 */
[----:B------:R-:W-:Y:S01]  /*ec70*/  STL [R1+0x454], R26 ;  /* 0x0004541a01007387 */ /* 0x000fe20000100800 */
[-C--:B------:R-:W-:Y:S01]  /*ec80*/  IADD3 R29, P6, R29, R13.reuse, RZ ;  /* 0x0000000d1d1d7210 */ /* 0x080fe20007fde0ff */
[----:B------:R-:W-:Y:S01]  /*ec90*/  STL [R1+0x478], R27 ;  /* 0x0004781b01007387 */ /* 0x000fe20000100800 */
[----:B------:R-:W-:Y:S02]  /*eca0*/  STL [R1+0x44c], R17 ;  /* 0x00044c1101007387 */ /* 0x000fe40000100800 */
[----:B------:R0:W-:Y:S02]  /*ecb0*/  STL [R1+0x738], R0 ;  /* 0x0007380001007387 */ /* 0x0001e40000100800 */
[----:B------:R-:W-:Y:S01]  /*ecc0*/  STL [R1+0x470], R16 ;  /* 0x0004701001007387 */ /* 0x000fe20000100800 */
[----:B0-----:R-:W2:Y:S01]  /*ecd0*/  LDL.LU R0, [R1+0x43c] ;  /* 0x00043c0001007983 */ /* 0x001ea20000300800 */
[----:B------:R-:W-:Y:S02]  /*ece0*/  STL [R1+0x444], R29 ;  /* 0x0004441d01007387 */ /* 0x000fe40000100800 */
[----:B------:R-:W3:Y:S02]  /*ecf0*/  LDL.LU R4, [R1+0x42c] ;  /* 0x00042c0001047983 */ /* 0x000ee40000300800 */
[----:B------:R-:W-:Y:S01]  /*ed00*/  STL [R1+0x468], R28 ;  /* 0x0004681c01007387 */ /* 0x000fe20000100800 */
[----:B---3--:R0:W-:Y:S04]  /*ed10*/  STL [R1+0x72c], R4 ;  /* 0x00072c0401007387 */ /* 0x0081e80000100800 */
[----:B0-----:R-:W3:Y:S04]  /*ed20*/  LDL.LU R4, [R1+0x458] ;  /* 0x0004580001047983 */ /* 0x001ee80000300800 */
[----:B---3--:R0:W-:Y:S04]  /*ed30*/  STL [R1+0x730], R4 ;  /* 0x0007300401007387 */ /* 0x0081e80000100800 */
[----:B0-----:R-:W3:Y:S01]  /*ed40*/  LDL.LU R4, [R1+0x434] ;  /* 0x0004340001047983 */ /* 0x001ee20000300800 */
[----:B--2---:R-:W-:-:S03]  /*ed50*/  IADD3 R0, P1, R0, R13, RZ ;  /* 0x0000000d00007210 */ /* 0x004fc60007f3e0ff */
[----:B---3--:R0:W-:Y:S04]  /*ed60*/  STL [R1+0x734], R4 ;  /* 0x0007340401007387 */ /* 0x0081e80000100800 */
[----:B0-----:R-:W2:Y:S01]  /*ed70*/  LDL.LU R4, [R1+0x460] ;  /* 0x0004600001047983 */ /* 0x001ea20000300800 */
[----:B------:R-:W3:Y:S02]  /*ed80*/  LDL.LU R3, [R1+0x450] ;  /* 0x0004500001037983 */ /* 0x000ee40000300800 */
[----:B------:R-:W4:Y:S02]  /*ed90*/  LDL.LU R7, [R1+0x424] ;  /* 0x0004240001077983 */ /* 0x000f240000300800 */
        /* <DEDUP_REMOVED lines=58> */
[----:B------:R-:W-:Y:S01]  /*f140*/  STL [R1+0x42c], R4 ;  /* 0x00042c0401007387 */ /* 0x000fe20000100800 */
[----:B------:R-:W-:Y:S02]  /*f150*/  STL [R1+0x450], R3 ;  /* 0x0004500301007387 */ /* 0x000fe40000100800 */
[----:B------:R-:W-:Y:S02]  /*f160*/  STL [R1+0x424], R7 ;  /* 0x0004240701007387 */ /* 0x000fe40000100800 */
[----:B------:R-:W-:Y:S01]  /*f170*/  STL [R1+0x448], R6 ;  /* 0x0004480601007387 */ /* 0x000fe20000100800 */
[----:B------:R-:W-:Y:S01]  /*f180*/  STL [R1+0x41c], R5 ;  /* 0x00041c0501007387 */ /* 0x000fe20000100800 */
        /* <DEDUP_REMOVED lines=16> */
[----:B------:R-:W-:-:S02]  /*f290*/  IMAD.X R17, R17, 0x1, R0, P3 ;  /* 0x0000000111117824 */ /* 0x000fc400018e0600 */
[----:B------:R-:W-:Y:S02]  /*f2a0*/  STL [R1+0x408], R9 ;  /* 0x0004080901007387 */ /* 0x000fe40000100800 */
[----:B------:R-:W-:Y:S01]  /*f2b0*/  STL [R1+0x3dc], R8 ;  /* 0x0003dc0801007387 */ /* 0x000fe20000100800 */
[----:B------:R-:W-:Y:S01]  /*f2c0*/  IADD3 R16, P3, R16, R13, RZ ;  /* 0x0000000d10107210 */ /* 0x000fe20007f7e0ff */
[----:B------:R-:W-:Y:S01]  /*f2d0*/  STL [R1+0x400], R26 ;  /* 0x0004001a01007387 */ /* 0x000fe20000100800 */
[----:B------:R-:W-:Y:S02]  /*f2e0*/  STL [R1+0x3d4], R27 ;  /* 0x0003d41b01007387 */ /* 0x000fe40000100800 */
[----:B------:R-:W-:Y:S02]  /*f2f0*/  STL [R1+0x3f8], R17 ;  /* 0x0003f81101007387 */ /* 0x000fe40000100800 */
[----:B------:R0:W-:Y:S01]  /*f300*/  STL [R1+0x728], R13 ;  /* 0x0007280d01007387 */ /* 0x0001e20000100800 */
[----:B------:R-:W-:Y:S04]  /*f310*/  STL [R1+0x3cc], R16 ;  /* 0x0003cc1001007387 */ /* 0x000fe80000100800 */
        /* <DEDUP_REMOVED lines=8> */
[----:B--2---:R-:W-:-:S03]  /*f3a0*/  IMAD.X R13, R13, 0x1, R0, P5 ;  /* 0x000000010d0d7824 */ /* 0x004fc600028e0600 */
        /* <DEDUP_REMOVED lines=257> */
[--C-:B------:R-:W-:Y:S01]  /*103c0*/  IMAD.X R8, R8, 0x1, R0.reuse, P6 ;  /* 0x0000000108087824 */ /* 0x100fe200030e0600 */
[----:B------:R-:W-:Y:S01]  /*103d0*/  IADD3 R26, P6, R26, UR10, RZ ;  /* 0x0000000a1a1a7c10 */ /* 0x000fe2000ffde0ff */
[--C-:B------:R-:W-:Y:S01]  /*103e0*/  IMAD.X R27, R27, 0x1, R0.reuse, P1 ;  /* 0x000000011b1b7824 */ /* 0x100fe200008e0600 */
[----:B------:R-:W-:Y:S01]  /*103f0*/  IADD3 R17, P1, R17, UR10, RZ ;  /* 0x0000000a11117c10 */ /* 0x000fe2000ff3e0ff */
        /* <DEDUP_REMOVED lines=28> */
[----:B------:R-:W-:Y:S01]  /*105c0*/  IADD3 R29, P2, R29, UR10, RZ ;  /* 0x0000000a1d1d7c10 */ /* 0x000fe2000ff5e0ff */
        /* <DEDUP_REMOVED lines=9> */
[----:B0-----:R-:W3:Y:S01]  /*10660*/  LDL.LU R6, [R1+0x66c] ;  /* 0x00066c0001067983 */ /* 0x001ee20000300800 */
[----:B--2---:R-:W-:-:S03]  /*10670*/  IADD3 R0, P3, R0, UR10, RZ ;  /* 0x0000000a00007c10 */ /* 0x004fc6000ff7e0ff */
        /* <DEDUP_REMOVED lines=29> */
[----:B------:R0:W-:Y:S04]  /*10850*/  STL [R1+0x678], R0 ;  /* 0x0006780001007387 */ /* 0x0001e80000100800 */
[----:B0-----:R-:W2:Y:S02]  /*10860*/  LDL.LU R0, [R1+0x6f8] ;  /* 0x0006f80001007983 */ /* 0x001ea40000300800 */
[----:B--2---:R-:W-:-:S05]  /*10870*/  IMAD.X R6, R6, 0x1, R0, P4 ;  /* 0x0000000106067824 */ /* 0x004fca00020e0600 */
[----:B------:R0:W-:Y:S04]  /*10880*/  STL [R1+0x270], R6 ;  /* 0x0002700601007387 */ /* 0x0001e80000100800 */
[----:B0-----:R-:W2:Y:S02]  /*10890*/  LDL.LU R6, [R1+0x6f4] ;  /* 0x0006f40001067983 */ /* 0x001ea40000300800 */
[----:B--2---:R-:W-:-:S05]  /*108a0*/  IADD3 R6, P4, R6, UR10, RZ ;  /* 0x0000000a06067c10 */ /* 0x004fca000ff9e0ff */
[----:B------:R0:W-:Y:S04]  /*108b0*/  STL [R1+0x66c], R6 ;  /* 0x00066c0601007387 */ /* 0x0001e80000100800 */
[----:B0-----:R-:W2:Y:S01]  /*108c0*/  LDL.LU R6, [R1+0x6f0] ;  /* 0x0006f00001067983 */ /* 0x001ea20000300800 */
[----:B----4-:R-:W-:Y:S01]  /*108d0*/  IADD3.X R3, R3, UR6, RZ, P6, !PT ;  /* 0x0000000603037c10 */ /* 0x010fe2000b7fe4ff */
[----:B------:R-:W-:Y:S01]  /*108e0*/  IADD3 R4, P6, R4, UR10, RZ ;  /* 0x0000000a04047c10 */ /* 0x000fe2000ffde0ff */
[----:B------:R-:W-:Y:S01]  /*108f0*/  IADD3.X R10, R10, UR6, RZ, P1, !PT ;  /* 0x000000060a0a7c10 */ /* 0x000fe20008ffe4ff */
        /* <DEDUP_REMOVED lines=15> */
[----:B------:R-:W-:-:S02]  /*109f0*/  IADD3.X R23, R23, UR6, RZ, P4, !PT ;  /* 0x0000000617177c10 */ /* 0x000fc4000a7fe4ff */
[----:B------:R-:W-:Y:S02]  /*10a00*/  IADD3.X R14, R14, UR6, RZ, P6, !PT ;  /* 0x000000060e0e7c10 */ /* 0x000fe4000b7fe4ff */
[----:B------:R-:W-:Y:S02]  /*10a10*/  IADD3.X R15, R15, UR6, RZ, P1, !PT ;  /* 0x000000060f0f7c10 */ /* 0x000fe40008ffe4ff */
[----:B------:R-:W-:Y:S02]  /*10a20*/  IADD3.X R27, R27, UR6, RZ, P3, !PT ;  /* 0x000000061b1b7c10 */ /* 0x000fe40009ffe4ff */
[----:B------:R-:W-:Y:S01]  /*10a30*/  IADD3.X R26, R26, UR6, RZ, P2, !PT ;  /* 0x000000061a1a7c10 */ /* 0x000fe200097fe4ff */
[----:B--2---:R-:W-:Y:S01]  /*10a40*/  IMAD.X R6, R6, 0x1, R0, P5 ;  /* 0x0000000106067824 */ /* 0x004fe200028e0600 */
[----:B---3--:R-:W-:-:S04]  /*10a50*/  IADD3 R7, P5, R7, UR10, RZ ;  /* 0x0000000a07077c10 */ /* 0x008fc8000ffbe0ff */
[----:B------:R0:W-:Y:S04]  /*10a60*/  STL [R1+0x268], R6 ;  /* 0x0002680601007387 */ /* 0x0001e80000100800 */
[----:B0-----:R0:W5:Y:S01]  /*10a70*/  LDL.LU R6, [R1+0x6ec] ;  /* 0x0006ec0001067983 */ /* 0x0011620000300800 */
[----:B------:R1:W-:Y:S03]  /*10a80*/  STL [R1+0x664], R7 ;  /* 0x0006640701007387 */ /* 0x0003e60000100800 */
[----:B-1----:R0:W5:Y:S01]  /*10a90*/  LDL.LU R7, [R1+0x6e8] ;  /* 0x0006e80001077983 */ /* 0x0021620000300800 */
[----:B------:R1:W-:Y:S03]  /*10aa0*/  STL [R1+0x674], R3 ;  /* 0x0006740301007387 */ /* 0x0003e60000100800 */
[----:B-1----:R0:W5:Y:S01]  /*10ab0*/  LDL.LU R3, [R1+0x6e4] ;  /* 0x0006e40001037983 */ /* 0x0021620000300800 */
[----:B------:R1:W-:Y:S03]  /*10ac0*/  STL [R1+0x264], R4 ;  /* 0x0002640401007387 */ /* 0x0003e60000100800 */
[----:B-1----:R0:W5:Y:S01]  /*10ad0*/  LDL.LU R4, [R1+0x6e0] ;  /* 0x0006e00001047983 */ /* 0x0021620000300800 */
[----:B------:R1:W-:Y:S03]  /*10ae0*/  STL [R1+0x684], R10 ;  /* 0x0006840a01007387 */ /* 0x0003e60000100800 */
[----:B-1----:R0:W5:Y:S01]  /*10af0*/  LDL.LU R10, [R1+0x6dc] ;  /* 0x0006dc00010a7983 */ /* 0x0021620000300800 */
[----:B------:R1:W-:Y:S01]  /*10b00*/  STL [R1+0x25c], R11 ;  /* 0x00025c0b01007387 */ /* 0x0003e20000100800 */
[----:B------:R-:W-:-:S02]  /*10b10*/  IADD3.X R16, R16, UR6, RZ, P5, !PT ;  /* 0x0000000610107c10 */ /* 0x000fc4000affe4ff */
[----:B-1----:R0:W5:Y:S01]  /*10b20*/  LDL.LU R11, [R1+0x6d8] ;  /* 0x0006d800010b7983 */ /* 0x0021620000300800 */
[----:B------:R1:W-:Y:S01]  /*10b30*/  STL [R1+0x67c], R2 ;  /* 0x00067c0201007387 */ /* 0x0003e20000100800 */
[----:B------:R-:W-:Y:S02]  /*10b40*/  IADD3 R17, P5, R17, UR10, RZ ;  /* 0x0000000a11117c10 */ /* 0x000fe4000ffbe0ff */
[----:B-1----:R0:W5:Y:S01]  /*10b50*/  LDL.LU R2, [R1+0x6d4] ;  /* 0x0006d40001027983 */ /* 0x0021620000300800 */
        /* <DEDUP_REMOVED lines=13> */
[----:B------:R1:W-:Y:S03]  /*10c30*/  STL [R1+0x23c], R17 ;  /* 0x00023c1101007387 */ /* 0x0003e60000100800 */
[----:B-1----:R0:W5:Y:S01]  /*10c40*/  LDL.LU R17, [R1+0x6b8] ;  /* 0x0006b80001117983 */ /* 0x0021620000300800 */
[----:B------:R1:W-:Y:S03]  /*10c50*/  STL [R1+0x260], R29 ;  /* 0x0002601d01007387 */ /* 0x0003e60000100800 */
[----:B-1----:R0:W5:Y:S01]  /*10c60*/  LDL.LU R29, [R1+0x6b4] ;  /* 0x0006b400011d7983 */ /* 0x0021620000300800 */
[----:B------:R1:W-:Y:S02]  /*10c70*/  STL [R1+0x234], R28 ;  /* 0x0002341c01007387 */ /* 0x0003e40000100800 */
[----:B------:R0:W-:Y:S02]  /*10c80*/  STL [R1+0x258], R5 ;  /* 0x0002580501007387 */ /* 0x0001e40000100800 */
[----:B------:R0:W-:Y:S01]  /*10c90*/  STL [R1+0x22c], R18 ;  /* 0x00022c1201007387 */ /* 0x0001e20000100800 */
[----:B------:R0:W-:Y:S01]  /*10ca0*/  STL [R1+0x250], R19 ;  /* 0x0002501301007387 */ /* 0x0001e20000100800 */
[----:B------:R0:W-:Y:S02]  /*10cb0*/  STL [R1+0x224], R20 ;  /* 0x0002241401007387 */ /* 0x0001e40000100800 */
[----:B------:R0:W-:Y:S02]  /*10cc0*/  STL [R1+0x248], R21 ;  /* 0x0002481501007387 */ /* 0x0001e40000100800 */
[----:B------:R0:W-:Y:S01]  /*10cd0*/  STL [R1+0x21c], R22 ;  /* 0x00021c1601007387 */ /* 0x0001e20000100800 */
[----:B-1----:R-:W1:Y:S04]  /*10ce0*/  S2R R28, SR_TID.X ;  /* 0x00000000001c7919 */ /* 0x002e680000002100 */
[----:B------:R0:W-:Y:S01]  /*10cf0*/  STL [R1+0x240], R23 ;  /* 0x0002401701007387 */ /* 0x0001e20000100800 */
[----:B------:R0:W-:Y:S02]  /*10d00*/  STL [R1+0x238], R13 ;  /* 0x0002380d01007387 */ /* 0x0001e40000100800 */
[----:B------:R0:W-:Y:S02]  /*10d10*/  STL [R1+0x230], R14 ;  /* 0x0002300e01007387 */ /* 0x0001e40000100800 */
[----:B------:R0:W-:Y:S01]  /*10d20*/  STL [R1+0x218], R27 ;  /* 0x0002181b01007387 */ /* 0x0001e20000100800 */
[----:B------:R0:W-:Y:S01]  /*10d30*/  STL [R1+0x228], R15 ;  /* 0x0002280f01007387 */ /* 0x0001e20000100800 */
[----:B------:R0:W-:Y:S01]  /*10d40*/  STL [R1+0x220], R26 ;  /* 0x0002201a01007387 */ /* 0x0001e20000100800 */
[----:B-1----:R-:W-:-:S05]  /*10d50*/  LOP3.LUT R28, R28, 0x7f, RZ, 0xc0, !PT ;  /* 0x0000007f1c1c7812 */ /* 0x002fca00078ec0ff */
[----:B------:R-:W-:Y:S01]  /*10d60*/  IMAD.SHL.U32 R28, R28, 0x2, RZ ;  /* 0x000000021c1c7824 */ /* 0x000fe200078e00ff */
[----:B0-----:R-:W-:Y:S01]  /*10d70*/  @!P0 CALL.REL.NOINC `(.L_x_1) ;  /* 0x0000001000008944 */ /* 0x001fe20003c00000 */
[----:B------:R-:W-:Y:S05]  /*10d80*/  BRA `(.L_x_2) ;  /* 0xffff3b2000007947 */ /* 0x000fea000383ffff */
.L_x_1:
[----:B------:R-:W2:Y:S04]  /*10d90*/  LDL.LU R26, [R1+0x3c] ;  /* 0x00003c00011a7983 */ /* 0x000ea80000300800 */
[----:B------:R-:W2:Y:S01]  /*10da0*/  LDL.LU R27, [R1+0x38] ;  /* 0x00003800011b7983 */ /* 0x000ea20000300800 */
[----:B-----5:R-:W-:Y:S02]  /*10db0*/  F2FP.PACK_AB R3, R4, R3 ;  /* 0x000000030403723e */ /* 0x020fe400000000ff */
[----:B------:R-:W-:Y:S02]  /*10dc0*/  F2FP.PACK_AB R7, R7, R6 ;  /* 0x000000060707723e */ /* 0x000fe400000000ff */
[----:B------:R-:W-:-:S02]  /*10dd0*/  F2FP.PACK_AB R9, R9, R8 ;  /* 0x000000080909723e */ /* 0x000fc400000000ff */
[----:B------:R-:W-:Y:S02]  /*10de0*/  F2FP.PACK_AB R2, R12, R2 ;  /* 0x000000020c02723e */ /* 0x000fe400000000ff */
[----:B------:R-:W-:Y:S02]  /*10df0*/  F2FP.PACK_AB R5, R25, R24 ;  /* 0x000000181905723e */ /* 0x000fe400000000ff */
[----:B------:R-:W-:Y:S02]  /*10e00*/  F2FP.PACK_AB R6, R11, R10 ;  /* 0x0000000a0b06723e */ /* 0x000fe400000000ff */
[----:B------:R-:W-:Y:S02]  /*10e10*/  F2FP.PACK_AB R8, R17, R16 ;  /* 0x000000101108723e */ /* 0x000fe400000000ff */
[----:B--2---:R-:W-:Y:S02]  /*10e20*/  F2FP.PACK_AB R4, R26, R27 ;  /* 0x0000001b1a04723e */ /* 0x004fe400000000ff */
.L_x_0:
[----:B0-----:R-:W2:Y:S04]  /*10e30*/  LDL.LU R16, [R1+0x6ac] ;  /* 0x0006ac0001107983 */ /* 0x001ea80000300800 */
[----:B------:R-:W0:Y:S02]  /*10e40*/  S2R R12, SR_TID.X ;  /* 0x00000000000c7919 */ /* 0x000e240000002100 */
[----:B0-----:R-:W-:-:S02]  /*10e50*/  IMAD.SHL.U32 R0, R12, 0x8, RZ ;  /* 0x000000080c007824 */ /* 0x001fc400078e00ff */
[C---:B------:R-:W-:Y:S02]  /*10e60*/  IMAD.SHL.U32 R13, R12.reuse, 0x20, RZ ;  /* 0x000000200c0d7824 */ /* 0x040fe400078e00ff */
[----:B------:R-:W-:Y:S01]  /*10e70*/  IMAD.SHL.U32 R11, R12, 0x4, RZ ;  /* 0x000000040c0b7824 */ /* 0x000fe200078e00ff */
[----:B------:R-:W-:Y:S02]  /*10e80*/  LOP3.LUT R10, R0, 0x78, RZ, 0xc0, !PT ;  /* 0x00000078000a7812 */ /* 0x000fe400078ec0ff */
[----:B------:R-:W-:Y:S02]  /*10e90*/  SHF.R.S32.HI R14, RZ, 0x4, R12 ;  /* 0x00000004ff0e7819 */ /* 0x000fe4000001140c */
[----:B------:R-:W-:Y:S02]  /*10ea0*/  LOP3.LUT R12, R12, 0xc, RZ, 0xc0, !PT ;  /* 0x0000000c0c0c7812 */ /* 0x000fe400078ec0ff */
[----:B------:R-:W-:Y:S02]  /*10eb0*/  LOP3.LUT R13, R13, 0x60, RZ, 0xc0, !PT ;  /* 0x000000600d0d7812 */ /* 0x000fe400078ec0ff */
[----:B------:R-:W-:-:S02]  /*10ec0*/  LOP3.LUT R11, R10, 0x180, R11, 0xf8, !PT ;  /* 0x000001800a0b7812 */ /* 0x000fc400078ef80b */
[----:B------:R-:W-:Y:S01]  /*10ed0*/  SGXT R10, R14, 0x1 ;  /* 0x000000010e0a781a */ /* 0x000fe20000000200 */
[----:B------:R-:W-:-:S03]  /*10ee0*/  IMAD R15, R12, 0x100, R13 ;  /* 0x000001000c0f7824 */ /* 0x000fc600078e020d */
[----:B------:R-:W-:Y:S01]  /*10ef0*/  LOP3.LUT R13, R11, 0x408, R10, 0x78, !PT ;  /* 0x000004080b0d7812 */ /* 0x000fe200078e780a */
[----:B------:R-:W-:Y:S03]  /*10f00*/  BAR.SYNC.DEFER_BLOCKING 0x0 ;  /* 0x0000000000007b1d */ /* 0x000fe60000010000 */
[----:B------:R-:W-:Y:S02]  /*10f10*/  LOP3.LUT R14, R13, 0x10, RZ, 0x3c, !PT ;  /* 0x000000100d0e7812 */ /* 0x000fe400078e3cff */
[----:B------:R-:W-:Y:S01]  /*10f20*/  LOP3.LUT R0, R0, 0x380, RZ, 0xc0, !PT ;  /* 0x0000038000007812 */ /* 0x000fe200078ec0ff */
[----:B------:R-:W-:Y:S04]  /*10f30*/  STS.64 [R13], R8 ;  /* 0x000000080d007388 */ /* 0x000fe80000000a00 */
[----:B------:R0:W-:Y:S04]  /*10f40*/  STS.64 [R13+0x200], R6 ;  /* 0x000200060d007388 */ /* 0x0001e80000000a00 */
[----:B------:R1:W-:Y:S04]  /*10f50*/  STS.64 [R14+0x800], R4 ;  /* 0x000800040e007388 */ /* 0x0003e80000000a00 */
[----:B------:R-:W-:Y:S01]  /*10f60*/  STS.64 [R14+0xa00], R2 ;  /* 0x000a00020e007388 */ /* 0x000fe20000000a00 */
[----:B------:R-:W-:-:S04]  /*10f70*/  IMAD.IADD R15, R0, 0x1, R15 ;  /* 0x00000001000f7824 */ /* 0x000fc800078e020f */
[----:B------:R-:W-:Y:S01]  /*10f80*/  IMAD R12, R12, 0x2, R15 ;  /* 0x000000020c0c7824 */ /* 0x000fe200078e020f */
[----:B------:R-:W-:Y:S04]  /*10f90*/  BAR.SYNC.DEFER_BLOCKING 0x0 ;  /* 0x0000000000007b1d */ /* 0x000fe80000010000 */
[----:B------:R-:W-:Y:S02]  /*10fa0*/  LOP3.LUT R15, R12, 0x8, RZ, 0x3c, !PT ;  /* 0x000000080c0f7812 */ /* 0x000fe400078e3cff */
[----:B------:R-:W-:Y:S01]  /*10fb0*/  ULDC UR6, c[0x0][0x198] ;  /* 0x0000660000067ab9 */ /* 0x000fe20000000800 */
[----:B0-----:R-:W-:Y:S01]  /*10fc0*/  IMAD.U32 R6, RZ, RZ, UR12 ;  /* 0x0000000cff067e24 */ /* 0x001fe2000f8e00ff */
[----:B------:R-:W0:Y:S01]  /*10fd0*/  LDS.64 R10, [R12] ;  /* 0x000000000c0a7984 */ /* 0x000e220000000a00 */
[----:B------:R-:W-:-:S03]  /*10fe0*/  UIMAD UR4, UR7, UR6, URZ ;  /* 0x00000006070472a4 */ /* 0x000fc6000f8e023f */
[----:B------:R3:W4:Y:S01]  /*10ff0*/  LDS.64 R2, [R15] ;  /* 0x000000000f027984 */ /* 0x0007220000000a00 */
[----:B------:R-:W-:Y:S02]  /*11000*/  IMAD.U32 R8, RZ, RZ, UR7 ;  /* 0x00000007ff087e24 */ /* 0x000fe4000f8e00ff */
[----:B-1----:R-:W-:Y:S01]  /*11010*/  IMAD.U32 R5, RZ, RZ, UR4 ;  /* 0x00000004ff057e24 */ /* 0x002fe2000f8e00ff */
[----:B------:R-:W-:Y:S01]  /*11020*/  LOP3.LUT R4, R12, 0x10, RZ, 0x3c, !PT ;  /* 0x000000100c047812 */ /* 0x000fe200078e3cff */
[----:B------:R-:W-:Y:S01]  /*11030*/  IMAD.U32 R9, RZ, RZ, UR11 ;  /* 0x0000000bff097e24 */ /* 0x000fe2000f8e00ff */
[----:B------:R-:W-:Y:S01]  /*11040*/  UIADD3 UR4, UR4, UR6, URZ ;  /* 0x0000000604047290 */ /* 0x000fe2000fffe03f */
[----:B------:R-:W-:Y:S02]  /*11050*/  IMAD.U32 R7, RZ, RZ, UR13 ;  /* 0x0000000dff077e24 */ /* 0x000fe4000f8e00ff */
[----:B------:R-:W-:Y:S01]  /*11060*/  IMAD.U32 R13, RZ, RZ, UR14 ;  /* 0x0000000eff0d7e24 */ /* 0x000fe2000f8e00ff */
[----:B0-----:R-:W-:-:S02]  /*11070*/  PRMT R18, R10, 0x7632, R18 ;  /* 0x000076320a127816 */ /* 0x001fc40000000012 */
[C---:B--2---:R-:W-:Y:S01]  /*11080*/  ISETP.GE.AND P0, PT, R16.reuse, c[0x0][0x178], PT ;  /* 0x00005e0010007a0c */ /* 0x044fe20003f06270 */
[----:B------:R-:W-:-:S03]  /*11090*/  IMAD R0, R16, c[0x0][0x194], RZ ;  /* 0x0000650010007a24 */ /* 0x000fc600078e02ff */
[----:B------:R-:W-:Y:S02]  /*110a0*/  ISETP.LT.AND P3, PT, R6, c[0x0][0x17c], !P0 ;  /* 0x00005f0006007a0c */ /* 0x000fe40004761270 */
[----:B------:R-:W-:Y:S02]  /*110b0*/  LEA R6, P1, R0, c[0x0][0x170], 0x1 ;  /* 0x00005c0000067a11 */ /* 0x000fe400078208ff */
[----:B------:R-:W-:Y:S02]  /*110c0*/  ISETP.LT.AND P5, PT, R8, c[0x0][0x17c], !P0 ;  /* 0x00005f0008007a0c */ /* 0x000fe400047a1270 */
[----:B------:R-:W-:Y:S02]  /*110d0*/  LEA.HI.X.SX32 R0, R0, c[0x0][0x174], 0x1, P1 ;  /* 0x00005d0000007a11 */ /* 0x000fe400008f0eff */
[----:B------:R-:W-:Y:S02]  /*110e0*/  LEA R8, P1, R5, R6, 0x1 ;  /* 0x0000000605087211 */ /* 0x000fe400078208ff */
[----:B------:R-:W-:-:S02]  /*110f0*/  ISETP.LT.AND P4, PT, R9, c[0x0][0x17c], !P0 ;  /* 0x00005f0009007a0c */ /* 0x000fc40004781270 */
[----:B------:R-:W-:Y:S02]  /*11100*/  LEA.HI.X.SX32 R9, R5, R0, 0x1, P1 ;  /* 0x0000000005097211 */ /* 0x000fe400008f0eff */
[----:B------:R-:W0:Y:S01]  /*11110*/  LDS.64 R4, [R4] ;  /* 0x0000000004047984 */ /* 0x000e220000000a00 */
[----:B------:R-:W-:Y:S01]  /*11120*/  ISETP.LT.AND P2, PT, R7, c[0x0][0x17c], !P0 ;  /* 0x00005f0007007a0c */ /* 0x000fe20004741270 */
[----:B------:R-:W-:Y:S01]  /*11130*/  IMAD.U32 R7, RZ, RZ, UR4 ;  /* 0x00000004ff077e24 */ /* 0x000fe2000f8e00ff */
[----:B------:R-:W-:Y:S01]  /*11140*/  ISETP.LT.AND P1, PT, R13, c[0x0][0x17c], !P0 ;  /* 0x00005f000d007a0c */ /* 0x000fe20004721270 */
[----:B------:R-:W-:Y:S01]  /*11150*/  UIADD3 UR4, UR4, UR6, URZ ;  /* 0x0000000604047290 */ /* 0x000fe2000fffe03f */
[----:B------:R-:W-:Y:S01]  /*11160*/  IMAD.U32 R13, RZ, RZ, UR15 ;  /* 0x0000000fff0d7e24 */ /* 0x000fe2000f8e00ff */
[----:B------:R1:W-:Y:S01]  /*11170*/  @P5 STG.E.U16 [R8.64], R10 ;  /* 0x0000000a08005986 */ /* 0x0003e2000c101508 */
[----:B------:R-:W-:-:S03]  /*11180*/  LEA R14, P6, R7, R6, 0x1 ;  /* 0x00000006070e7211 */ /* 0x000fc600078c08ff */
[----:B------:R-:W-:Y:S01]  /*11190*/  ISETP.LT.AND P5, PT, R13, c[0x0][0x17c], !P0 ;  /* 0x00005f000d007a0c */ /* 0x000fe200047a1270 */
[----:B------:R-:W-:Y:S01]  /*111a0*/  IMAD.U32 R13, RZ, RZ, UR4 ;  /* 0x00000004ff0d7e24 */ /* 0x000fe2000f8e00ff */
[----:B------:R-:W-:Y:S01]  /*111b0*/  UIADD3 UR4, UR4, UR6, URZ ;  /* 0x0000000604047290 */ /* 0x000fe2000fffe03f */
[----:B---3--:R-:W-:Y:S02]  /*111c0*/  LEA.HI.X.SX32 R15, R7, R0, 0x1, P6 ;  /* 0x00000000070f7211 */ /* 0x008fe400030f0eff */
[----:B------:R-:W-:Y:S01]  /*111d0*/  LOP3.LUT R7, R12, 0x18, RZ, 0x3c, !PT ;  /* 0x000000180c077812 */ /* 0x000fe200078e3cff */
[----:B------:R-:W-:Y:S01]  /*111e0*/  IMAD.U32 R16, RZ, RZ, UR16 ;  /* 0x00000010ff107e24 */ /* 0x000fe2000f8e00ff */
[C---:B------:R-:W-:Y:S01]  /*111f0*/  LEA R12, P6, R13.reuse, R6, 0x1 ;  /* 0x000000060d0c7211 */ /* 0x040fe200078c08ff */
[----:B------:R-:W-:Y:S01]  /*11200*/  IMAD.U32 R17, RZ, RZ, UR4 ;  /* 0x00000004ff117e24 */ /* 0x000fe2000f8e00ff */
[----:B------:R-:W-:Y:S01]  /*11210*/  @P4 STG.E.U16 [R14.64], R18 ;  /* 0x000000120e004986 */ /* 0x000fe2000c101508 */
[----:B------:R-:W-:Y:S01]  /*11220*/  UIADD3 UR4, UR4, UR6, URZ ;  /* 0x0000000604047290 */ /* 0x000fe2000fffe03f */
[----:B------:R-:W-:Y:S01]  /*11230*/  LEA.HI.X.SX32 R13, R13, R0, 0x1, P6 ;  /* 0x000000000d0d7211 */ /* 0x000fe200030f0eff */
[----:B-1----:R-:W-:Y:S01]  /*11240*/  IMAD.U32 R10, RZ, RZ, UR17 ;  /* 0x00000011ff0a7e24 */ /* 0x002fe2000f8e00ff */
[----:B------:R-:W-:Y:S01]  /*11250*/  ISETP.LT.AND P4, PT, R16, c[0x0][0x17c], !P0 ;  /* 0x00005f0010007a0c */ /* 0x000fe20004781270 */
[----:B------:R1:W2:Y:S01]  /*11260*/  LDS.64 R8, [R7] ;  /* 0x0000000007087984 */ /* 0x0002a20000000a00 */
[----:B------:R-:W-:Y:S01]  /*11270*/  LEA R16, P6, R17, R6, 0x1 ;  /* 0x0000000611107211 */ /* 0x000fe200078c08ff */
[----:B------:R-:W-:-:S02]  /*11280*/  IMAD.U32 R19, RZ, RZ, UR4 ;  /* 0x00000004ff137e24 */ /* 0x000fc4000f8e00ff */
[----:B----4-:R3:W-:Y:S01]  /*11290*/  @P3 STG.E.U16 [R12.64], R2 ;  /* 0x000000020c003986 */ /* 0x0107e2000c101508 */
[----:B------:R-:W-:Y:S01]  /*112a0*/  ISETP.LT.AND P3, PT, R10, c[0x0][0x17c], !P0 ;  /* 0x00005f000a007a0c */ /* 0x000fe20004761270 */
[----:B------:R-:W-:Y:S01]  /*112b0*/  UIADD3 UR4, UR4, UR6, URZ ;  /* 0x0000000604047290 */ /* 0x000fe2000fffe03f */
[----:B------:R-:W-:Y:S01]  /*112c0*/  LEA.HI.X.SX32 R17, R17, R0, 0x1, P6 ;  /* 0x0000000011117211 */ /* 0x000fe200030f0eff */
[----:B-1----:R-:W-:Y:S01]  /*112d0*/  IMAD.U32 R7, RZ, RZ, UR18 ;  /* 0x00000012ff077e24 */ /* 0x002fe2000f8e00ff */
[----:B------:R-:W-:Y:S02]  /*112e0*/  PRMT R10, R2, 0x7632, R10 ;  /* 0x00007632020a7816 */ /* 0x000fe4000000000a */
[----:B------:R-:W-:-:S03]  /*112f0*/  LEA R14, P6, R19, R6, 0x1 ;  /* 0x00000006130e7211 */ /* 0x000fc600078c08ff */
[----:B------:R1:W-:Y:S01]  /*11300*/  @P2 STG.E.U16 [R16.64], R10 ;  /* 0x0000000a10002986 */ /* 0x0003e2000c101508 */
[----:B------:R-:W-:Y:S01]  /*11310*/  ISETP.LT.AND P2, PT, R7, c[0x0][0x17c], !P0 ;  /* 0x00005f0007007a0c */ /* 0x000fe20004741270 */
[----:B------:R-:W-:Y:S01]  /*11320*/  IMAD.U32 R7, RZ, RZ, UR4 ;  /* 0x00000004ff077e24 */ /* 0x000fe2000f8e00ff */
[----:B------:R-:W-:Y:S01]  /*11330*/  UIADD3 UR4, UR4, UR6, URZ ;  /* 0x0000000604047290 */ /* 0x000fe2000fffe03f */
[----:B------:R-:W-:-:S05]  /*11340*/  LEA.HI.X.SX32 R15, R19, R0, 0x1, P6 ;  /* 0x00000000130f7211 */ /* 0x000fca00030f0eff */
[----:B------:R-:W-:Y:S01]  /*11350*/  IMAD.U32 R19, RZ, RZ, UR4 ;  /* 0x00000004ff137e24 */ /* 0x000fe2000f8e00ff */
[----:B0-----:R0:W-:Y:S01]  /*11360*/  @P1 STG.E.U16 [R14.64], R4 ;  /* 0x000000040e001986 */ /* 0x0011e2000c101508 */
[----:B------:R-:W-:Y:S01]  /*11370*/  UIADD3 UR4, UR4, UR6, URZ ;  /* 0x0000000604047290 */ /* 0x000fe2000fffe03f */
[-C--:B---3--:R-:W-:Y:S02]  /*11380*/  LEA R12, P1, R7, R6.reuse, 0x1 ;  /* 0x00000006070c7211 */ /* 0x088fe400078208ff */
[----:B-1----:R-:W-:Y:S02]  /*11390*/  LEA R16, P6, R19, R6, 0x1 ;  /* 0x0000000613107211 */ /* 0x002fe400078c08ff */
[-C--:B------:R-:W-:Y:S01]  /*113a0*/  LEA.HI.X.SX32 R13, R7, R0.reuse, 0x1, P1 ;  /* 0x00000000070d7211 */ /* 0x080fe200008f0eff */
[----:B------:R-:W-:Y:S01]  /*113b0*/  IMAD.U32 R7, RZ, RZ, UR4 ;  /* 0x00000004ff077e24 */ /* 0x000fe2000f8e00ff */
[----:B------:R-:W-:Y:S01]  /*113c0*/  UIADD3 UR4, UR4, UR6, URZ ;  /* 0x0000000604047290 */ /* 0x000fe2000fffe03f */
[----:B------:R-:W-:-:S02]  /*113d0*/  LEA.HI.X.SX32 R17, R19, R0, 0x1, P6 ;  /* 0x0000000013117211 */ /* 0x000fc400030f0eff */
[----:B0-----:R-:W-:Y:S01]  /*113e0*/  PRMT R15, R4, 0x7632, R15 ;  /* 0x00007632040f7816 */ /* 0x001fe2000000000f */
[----:B------:R-:W-:Y:S01]  /*113f0*/  UIADD3 UR5, UR4, UR6, URZ ;  /* 0x0000000604057290 */ /* 0x000fe2000fffe03f */
[C---:B------:R-:W-:Y:S01]  /*11400*/  LEA R14, P6, R7.reuse, R6, 0x1 ;  /* 0x00000006070e7211 */ /* 0x040fe200078c08ff */
[----:B------:R-:W-:Y:S02]  /*11410*/  IMAD.U32 R2, RZ, RZ, UR19 ;  /* 0x00000013ff027e24 */ /* 0x000fe4000f8e00ff */
[----:B------:R0:W-:Y:S03]  /*11420*/  @P5 STG.E.U16 [R12.64], R15 ;  /* 0x0000000f0c005986 */ /* 0x0001e6000c101508 */
[----:B------:R-:W-:Y:S01]  /*11430*/  ISETP.LT.AND P1, PT, R2, c[0x0][0x17c], !P0 ;  /* 0x00005f0002007a0c */ /* 0x000fe20004721270 */
[----:B------:R-:W-:Y:S01]  /*11440*/  IMAD.U32 R2, RZ, RZ, UR20 ;  /* 0x00000014ff027e24 */ /* 0x000fe2000f8e00ff */
[----:B0-----:R-:W-:Y:S01]  /*11450*/  LEA.HI.X.SX32 R15, R7, R0, 0x1, P6 ;  /* 0x00000000070f7211 */ /* 0x001fe200030f0eff */
[----:B------:R-:W-:-:S02]  /*11460*/  IMAD.U32 R7, RZ, RZ, UR4 ;  /* 0x00000004ff077e24 */ /* 0x000fc4000f8e00ff */
[----:B------:R-:W-:Y:S01]  /*11470*/  IMAD.U32 R13, RZ, RZ, UR5 ;  /* 0x00000005ff0d7e24 */ /* 0x000fe2000f8e00ff */
[----:B------:R-:W-:Y:S02]  /*11480*/  UIADD3 UR5, UR5, UR6, URZ ;  /* 0x0000000605057290 */ /* 0x000fe4000fffe03f */
[C---:B------:R-:W-:Y:S02]  /*11490*/  LEA R18, P6, R7.reuse, R6, 0x1 ;  /* 0x0000000607127211 */ /* 0x040fe400078c08ff */
[----:B------:R-:W-:Y:S01]  /*114a0*/  UIADD3 UR4, UR5, UR6, URZ ;  /* 0x0000000605047290 */ /* 0x000fe2000fffe03f */
[----:B--2---:R0:W-:Y:S01]  /*114b0*/  @P4 STG.E.U16 [R16.64], R8 ;  /* 0x0000000810004986 */ /* 0x0041e2000c101508 */
[----:B------:R-:W-:Y:S01]  /*114c0*/  LEA.HI.X.SX32 R19, R7, R0, 0x1, P6 ;  /* 0x0000000007137211 */ /* 0x000fe200030f0eff */
[----:B------:R-:W-:Y:S01]  /*114d0*/  IMAD.U32 R7, RZ, RZ, UR5 ;  /* 0x00000005ff077e24 */ /* 0x000fe2000f8e00ff */
[----:B------:R-:W-:Y:S01]  /*114e0*/  ISETP.LT.AND P5, PT, R2, c[0x0][0x17c], !P0 ;  /* 0x00005f0002007a0c */ /* 0x000fe200047a1270 */
[----:B------:R-:W-:Y:S01]  /*114f0*/  UIADD3 UR5, UR4, UR6, URZ ;  /* 0x0000000604057290 */ /* 0x000fe2000fffe03f */
[----:B------:R-:W-:Y:S01]  /*11500*/  IMAD.U32 R2, RZ, RZ, UR21 ;  /* 0x00000015ff027e24 */ /* 0x000fe2000f8e00ff */
[----:B------:R-:W-:-:S02]  /*11510*/  PRMT R4, R8, 0x7632, R4 ;  /* 0x0000763208047816 */ /* 0x000fc40000000004 */
[----:B0-----:R-:W-:Y:S01]  /*11520*/  LEA R16, P6, R13, R6, 0x1 ;  /* 0x000000060d107211 */ /* 0x001fe200078c08ff */
[----:B------:R-:W-:Y:S01]  /*11530*/  UIADD3 UR7, UR5, UR6, URZ ;  /* 0x0000000605077290 */ /* 0x000fe2000fffe03f */
[----:B------:R-:W-:Y:S02]  /*11540*/  PRMT R8, R11, 0x7632, R8 ;  /* 0x000076320b087816 */ /* 0x000fe40000000008 */
[----:B------:R-:W-:Y:S01]  /*11550*/  LEA.HI.X.SX32 R17, R13, R0, 0x1, P6 ;  /* 0x000000000d117211 */ /* 0x000fe200030f0eff */
[----:B------:R0:W-:Y:S01]  /*11560*/  @P3 STG.E.U16 [R14.64], R4 ;  /* 0x000000040e003986 */ /* 0x0001e2000c101508 */
[----:B------:R-:W-:Y:S01]  /*11570*/  ISETP.LT.AND P4, PT, R2, c[0x0][0x17c], !P0 ;  /* 0x00005f0002007a0c */ /* 0x000fe20004781270 */
[----:B------:R-:W-:Y:S02]  /*11580*/  IMAD.U32 R2, RZ, RZ, UR22 ;  /* 0x00000016ff027e24 */ /* 0x000fe4000f8e00ff */
[----:B------:R1:W-:Y:S01]  /*11590*/  @P2 STG.E.U16 [R18.64], R11 ;  /* 0x0000000b12002986 */ /* 0x0003e2000c101508 */
[----:B------:R-:W-:Y:S01]  /*115a0*/  IMAD.U32 R21, RZ, RZ, UR5 ;  /* 0x00000005ff157e24 */ /* 0x000fe2000f8e00ff */
[----:B------:R-:W-:-:S02]  /*115b0*/  UIADD3 UR5, UR7, UR6, URZ ;  /* 0x0000000607057290 */ /* 0x000fc4000fffe03f */
[----:B------:R2:W-:Y:S01]  /*115c0*/  @P1 STG.E.U16 [R16.64], R8 ;  /* 0x0000000810001986 */ /* 0x0005e2000c101508 */
[C---:B------:R-:W-:Y:S01]  /*115d0*/  LEA R12, P1, R7.reuse, R6, 0x1 ;  /* 0x00000006070c7211 */ /* 0x040fe200078208ff */
[----:B0-----:R-:W-:Y:S01]  /*115e0*/  IMAD.U32 R15, RZ, RZ, UR4 ;  /* 0x00000004ff0f7e24 */ /* 0x001fe2000f8e00ff */
[----:B------:R-:W-:Y:S01]  /*115f0*/  ISETP.LT.AND P3, PT, R2, c[0x0][0x17c], !P0 ;  /* 0x00005f0002007a0c */ /* 0x000fe20004761270 */
[----:B------:R-:W-:Y:S01]  /*11600*/  IMAD.U32 R2, RZ, RZ, UR23 ;  /* 0x00000017ff027e24 */ /* 0x000fe2000f8e00ff */
[----:B------:R-:W-:Y:S01]  /*11610*/  LEA.HI.X.SX32 R13, R7, R0, 0x1, P1 ;  /* 0x00000000070d7211 */ /* 0x000fe200008f0eff */
[----:B------:R-:W-:Y:S01]  /*11620*/  UIADD3 UR4, UR5, UR6, URZ ;  /* 0x0000000605047290 */ /* 0x000fe2000fffe03f */
[-C--:B------:R-:W-:Y:S01]  /*11630*/  LEA R14, P1, R15, R6.reuse, 0x1 ;  /* 0x000000060f0e7211 */ /* 0x080fe200078208ff */
[----:B------:R-:W-:Y:S01]  /*11640*/  IMAD.U32 R7, RZ, RZ, UR7 ;  /* 0x00000007ff077e24 */ /* 0x000fe2000f8e00ff */
[----:B------:R-:W-:Y:S01]  /*11650*/  LEA R10, P6, R21, R6, 0x1 ;  /* 0x00000006150a7211 */ /* 0x000fe200078c08ff */
[----:B-1----:R-:W-:Y:S01]  /*11660*/  IMAD.U32 R19, RZ, RZ, UR5 ;  /* 0x00000005ff137e24 */ /* 0x002fe2000f8e00ff */
[----:B------:R-:W-:Y:S01]  /*11670*/  ISETP.LT.AND P2, PT, R2, c[0x0][0x17c], !P0 ;  /* 0x00005f0002007a0c */ /* 0x000fe20004741270 */
[----:B------:R-:W-:Y:S01]  /*11680*/  IMAD.U32 R2, RZ, RZ, UR24 ;  /* 0x00000018ff027e24 */ /* 0x000fe2000f8e00ff */
[----:B------:R-:W-:-:S02]  /*11690*/  LEA.HI.X.SX32 R15, R15, R0, 0x1, P1 ;  /* 0x000000000f0f7211 */ /* 0x000fc400008f0eff */
[----:B------:R-:W-:Y:S01]  /*116a0*/  LEA.HI.X.SX32 R11, R21, R0, 0x1, P6 ;  /* 0x00000000150b7211 */ /* 0x000fe200030f0eff */
[----:B------:R-:W-:Y:S01]  /*116b0*/  IMAD.U32 R21, RZ, RZ, UR4 ;  /* 0x00000004ff157e24 */ /* 0x000fe2000f8e00ff */
[-C--:B--2---:R-:W-:Y:S01]  /*116c0*/  LEA R16, P6, R7, R6.reuse, 0x1 ;  /* 0x0000000607107211 */ /* 0x084fe200078c08ff */
[----:B------:R-:W-:Y:S01]  /*116d0*/  IMAD.U32 R4, RZ, RZ, UR25 ;  /* 0x00000019ff047e24 */ /* 0x000fe2000f8e00ff */
[----:B------:R-:W-:Y:S02]  /*116e0*/  LEA R18, P1, R19, R6, 0x1 ;  /* 0x0000000613127211 */ /* 0x000fe400078208ff */
[-C--:B------:R-:W-:Y:S02]  /*116f0*/  LEA.HI.X.SX32 R17, R7, R0.reuse, 0x1, P6 ;  /* 0x0000000007117211 */ /* 0x080fe400030f0eff */
[----:B------:R-:W-:Y:S02]  /*11700*/  LEA.HI.X.SX32 R19, R19, R0, 0x1, P1 ;  /* 0x0000000013137211 */ /* 0x000fe400008f0eff */
[----:B------:R-:W-:-:S02]  /*11710*/  LEA R6, P6, R21, R6, 0x1 ;  /* 0x0000000615067211 */ /* 0x000fc400078c08ff */
[----:B------:R-:W-:Y:S02]  /*11720*/  ISETP.LT.AND P1, PT, R2, c[0x0][0x17c], !P0 ;  /* 0x00005f0002007a0c */ /* 0x000fe40004721270 */
[----:B------:R-:W-:Y:S02]  /*11730*/  ISETP.LT.AND P0, PT, R4, c[0x0][0x17c], !P0 ;  /* 0x00005f0004007a0c */ /* 0x000fe40004701270 */
[----:B------:R-:W-:Y:S02]  /*11740*/  LEA.HI.X.SX32 R7, R21, R0, 0x1, P6 ;  /* 0x0000000015077211 */ /* 0x000fe400030f0eff */
[----:B------:R-:W-:Y:S02]  /*11750*/  PRMT R0, R3, 0x7632, R0 ;  /* 0x0000763203007816 */ /* 0x000fe40000000000 */
[----:B------:R-:W-:Y:S01]  /*11760*/  PRMT R8, R5, 0x7632, R8 ;  /* 0x0000763205087816 */ /* 0x000fe20000000008 */
[----:B------:R0:W-:Y:S04]  /*11770*/  @P5 STG.E.U16 [R12.64], R3 ;  /* 0x000000030c005986 */ /* 0x0001e8000c101508 */
[----:B------:R0:W-:Y:S04]  /*11780*/  @P4 STG.E.U16 [R14.64], R0 ;  /* 0x000000000e004986 */ /* 0x0001e8000c101508 */
[----:B------:R0:W-:Y:S04]  /*11790*/  @P3 STG.E.U16 [R10.64], R5 ;  /* 0x000000050a003986 */ /* 0x0001e8000c101508 */
[----:B------:R0:W-:Y:S04]  /*117a0*/  @P2 STG.E.U16 [R16.64], R8 ;  /* 0x0000000810002986 */ /* 0x0001e8000c101508 */
[----:B------:R0:W-:Y:S01]  /*117b0*/  @P1 STG.E.U16 [R18.64], R9 ;  /* 0x0000000912001986 */ /* 0x0001e2000c101508 */
[----:B------:R-:W-:Y:S05]  /*117c0*/  @!P0 EXIT ;  /* 0x000000000000894d */ /* 0x000fea0003800000 */
[----:B0-----:R-:W-:-:S05]  /*117d0*/  PRMT R3, R9, 0x7632, R3 ;  /* 0x0000763209037816 */ /* 0x001fca0000000003 */
[----:B------:R-:W-:Y:S01]  /*117e0*/  STG.E.U16 [R6.64], R3 ;  /* 0x0000000306007986 */ /* 0x000fe2000c101508 */
[----:B------:R-:W-:Y:S05]  /*117f0*/  EXIT ;  /* 0x000000000000794d */ /* 0x000fea0003800000 */
.L_x_3:
[----:B------:R-:W-:-:S00]  /*11800*/  BRA `(.L_x_3) ;  /* 0xfffffff000007947 */ /* 0x000fc0000383ffff */
[----:B------:R-:W-:-:S00]  /*11810*/  NOP ;  /* 0x0000000000007918 */ /* 0x000fc00000000000 */
        /* <DEDUP_REMOVED lines=14> */
.L_x_4:


//--------------------- .nv.shared.matmul_kernel  --------------------------
	.section	.nv.shared.matmul_kernel,"aw",@nobits
	.sectionflags	@""
	.align	16
